//
// Generated by NVIDIA NVVM Compiler
//
// Compiler Build ID: CL-36424714
// Cuda compilation tools, release 13.0, V13.0.88
// Based on NVVM 20.0.0
//

.version 9.0
.target sm_100
.address_size 64

	// .globl	_Z10my_poolingPfPKfmmmmm
.extern .func  (.param .b32 func_retval0) vprintf
(
	.param .b64 vprintf_param_0,
	.param .b64 vprintf_param_1
)
;
.global .align 1 .b8 $str[10] = {114, 101, 103, 84, 105, 61, 37, 100, 10};
.global .align 1 .b8 $str$1[22] = {117, 73, 78, 32, 61, 32, 37, 100, 44, 32, 72, 95, 111, 117, 116, 32, 61, 32, 37, 100, 10};

.visible .entry _Z10my_poolingPfPKfmmmmm(
	.param .u64 .ptr .align 1 _Z10my_poolingPfPKfmmmmm_param_0,
	.param .u64 .ptr .align 1 _Z10my_poolingPfPKfmmmmm_param_1,
	.param .u64 _Z10my_poolingPfPKfmmmmm_param_2,
	.param .u64 _Z10my_poolingPfPKfmmmmm_param_3,
	.param .u64 _Z10my_poolingPfPKfmmmmm_param_4,
	.param .u64 _Z10my_poolingPfPKfmmmmm_param_5,
	.param .u64 _Z10my_poolingPfPKfmmmmm_param_6
)
{
	.local .align 8 .b8 	__local_depot0[8];
	.reg .b64 	%SP;
	.reg .b64 	%SPL;
	.reg .pred 	%p<22>;
	.reg .b32 	%r<35>;
	.reg .b32 	%f<33>;
	.reg .b64 	%rd<91>;

	mov.u64 	%SPL, __local_depot0;
	cvta.local.u64 	%SP, %SPL;
	ld.param.u64 	%rd37, [_Z10my_poolingPfPKfmmmmm_param_0];
	ld.param.u64 	%rd39, [_Z10my_poolingPfPKfmmmmm_param_2];
	ld.param.u64 	%rd40, [_Z10my_poolingPfPKfmmmmm_param_3];
	ld.param.u64 	%rd41, [_Z10my_poolingPfPKfmmmmm_param_4];
	ld.param.u64 	%rd42, [_Z10my_poolingPfPKfmmmmm_param_6];
	or.b64  	%rd43, %rd39, %rd42;
	and.b64  	%rd44, %rd43, -4294967296;
	setp.ne.s64 	%p1, %rd44, 0;
	@%p1 bra 	$L__BB0_2;
	cvt.u32.u64 	%r4, %rd42;
	cvt.u32.u64 	%r5, %rd39;
	div.u32 	%r6, %r5, %r4;
	cvt.u64.u32 	%rd83, %r6;
	bra.uni 	$L__BB0_3;
$L__BB0_2:
	div.u64 	%rd83, %rd39, %rd42;
$L__BB0_3:
	cvt.rn.f32.u64 	%f17, %rd83;
	cvt.rzi.u64.f32 	%rd4, %f17;
	or.b64  	%rd45, %rd40, %rd42;
	and.b64  	%rd46, %rd45, -4294967296;
	setp.ne.s64 	%p2, %rd46, 0;
	@%p2 bra 	$L__BB0_5;
	cvt.u32.u64 	%r7, %rd42;
	cvt.u32.u64 	%r8, %rd40;
	div.u32 	%r9, %r8, %r7;
	cvt.u64.u32 	%rd84, %r9;
	bra.uni 	$L__BB0_6;
$L__BB0_5:
	div.u64 	%rd84, %rd40, %rd42;
$L__BB0_6:
	cvt.rn.f32.u64 	%f18, %rd84;
	cvt.rzi.u64.f32 	%rd47, %f18;
	mul.lo.s64 	%rd8, %rd47, %rd4;
	mov.u32 	%r10, %ntid.x;
	cvt.u64.u32 	%rd9, %r10;
	and.b64  	%rd48, %rd8, -4294967296;
	setp.ne.s64 	%p3, %rd48, 0;
	@%p3 bra 	$L__BB0_8;
	cvt.u32.u64 	%r11, %rd9;
	cvt.u32.u64 	%r12, %rd8;
	div.u32 	%r13, %r12, %r11;
	cvt.u64.u32 	%rd85, %r13;
	bra.uni 	$L__BB0_9;
$L__BB0_8:
	div.u64 	%rd85, %rd8, %rd9;
$L__BB0_9:
	cvt.rn.f32.u64 	%f19, %rd85;
	cvt.rzi.u64.f32 	%rd49, %f19;
	add.u64 	%rd50, %SP, 0;
	add.u64 	%rd51, %SPL, 0;
	st.local.u64 	[%rd51], %rd49;
	mov.u64 	%rd52, $str;
	cvta.global.u64 	%rd53, %rd52;
	{ // callseq 0, 0
	.param .b64 param0;
	st.param.b64 	[param0], %rd53;
	.param .b64 param1;
	st.param.b64 	[param1], %rd50;
	.param .b32 retval0;
	call.uni (retval0), 
	vprintf, 
	(
	param0, 
	param1
	);
	ld.param.b32 	%r14, [retval0];
	} // callseq 0
	mov.u32 	%r16, %tid.x;
	cvt.u64.u32 	%rd54, %r16;
	mul.lo.s64 	%rd86, %rd49, %rd54;
	cvt.u32.u64 	%r17, %rd49;
	mad.lo.s32 	%r18, %r17, %r16, %r17;
	cvt.u32.u64 	%r19, %rd8;
	min.u32 	%r20, %r18, %r19;
	cvt.u64.u32 	%rd14, %r20;
	setp.ge.u64 	%p4, %rd86, %rd14;
	@%p4 bra 	$L__BB0_26;
	mov.u32 	%r21, %ctaid.y;
	cvt.u64.u32 	%rd55, %r21;
	mov.u32 	%r22, %ctaid.x;
	cvt.u64.u32 	%rd56, %r22;
	cvt.rn.f32.u64 	%f1, %rd42;
	cvt.u32.u64 	%r1, %rd39;
	cvt.u32.u64 	%r2, %rd40;
	mad.lo.s64 	%rd57, %rd41, %rd55, %rd56;
	mul.lo.s64 	%rd15, %rd57, %rd40;
	mul.lo.s64 	%rd16, %rd57, %rd8;
	cvta.to.global.u64 	%rd17, %rd37;
	cvt.u32.u64 	%r23, %rd4;
$L__BB0_11:
	or.b64  	%rd58, %rd86, %rd4;
	and.b64  	%rd59, %rd58, -4294967296;
	setp.ne.s64 	%p5, %rd59, 0;
	@%p5 bra 	$L__BB0_13;
	cvt.u32.u64 	%r24, %rd86;
	div.u32 	%r25, %r24, %r23;
	mul.lo.s32 	%r26, %r25, %r23;
	sub.s32 	%r27, %r24, %r26;
	cvt.u64.u32 	%rd87, %r25;
	cvt.u64.u32 	%rd88, %r27;
	bra.uni 	$L__BB0_14;
$L__BB0_13:
	div.u64 	%rd87, %rd86, %rd4;
	mul.lo.s64 	%rd60, %rd87, %rd4;
	sub.s64 	%rd88, %rd86, %rd60;
$L__BB0_14:
	mul.lo.s64 	%rd89, %rd88, %rd42;
	cvt.rn.f32.u64 	%f2, %rd87;
	cvt.u32.u64 	%r28, %rd89;
	cvt.u32.u64 	%r29, %rd42;
	add.s32 	%r30, %r28, %r29;
	min.s32 	%r31, %r30, %r1;
	cvt.s64.s32 	%rd26, %r31;
	setp.ge.u64 	%p6, %rd89, %rd26;
	mov.f32 	%f31, 0fFF800000;
	@%p6 bra 	$L__BB0_25;
	ld.param.u64 	%rd82, [_Z10my_poolingPfPKfmmmmm_param_1];
	mul.f32 	%f22, %f1, %f2;
	cvt.rzi.u64.f32 	%rd27, %f22;
	cvt.u32.u64 	%r32, %rd27;
	add.s32 	%r34, %r32, %r29;
	min.s32 	%r3, %r34, %r2;
	cvt.s64.s32 	%rd28, %r3;
	add.s64 	%rd61, %rd27, %rd15;
	mad.lo.s64 	%rd62, %rd61, %rd39, %rd89;
	cvta.to.global.u64 	%rd63, %rd82;
	shl.b64 	%rd64, %rd62, 2;
	add.s64 	%rd29, %rd63, %rd64;
	cvt.u64.u32 	%rd65, %r3;
	sub.s64 	%rd66, %rd65, %rd27;
	and.b64  	%rd30, %rd66, 7;
	mov.f32 	%f31, 0fFF800000;
$L__BB0_16:
	setp.ge.u64 	%p7, %rd27, %rd28;
	@%p7 bra 	$L__BB0_24;
	sub.s64 	%rd67, %rd27, %rd28;
	setp.gt.u64 	%p8, %rd67, -16;
	ld.global.f32 	%f4, [%rd29];
	mov.f32 	%f29, %f31;
	@%p8 bra 	$L__BB0_20;
	sub.s64 	%rd68, %rd28, %rd27;
	and.b64  	%rd90, %rd68, -16;
	mov.f32 	%f27, %f4;
	mov.f32 	%f29, %f31;
$L__BB0_19:
	.pragma "nounroll";
	setp.gt.f32 	%p9, %f4, %f29;
	selp.f32 	%f24, %f27, %f29, %p9;
	setp.gt.f32 	%p10, %f4, %f24;
	selp.f32 	%f27, %f4, %f27, %p10;
	selp.f32 	%f29, %f4, %f24, %p10;
	add.s64 	%rd90, %rd90, -16;
	setp.ne.s64 	%p11, %rd90, 0;
	@%p11 bra 	$L__BB0_19;
$L__BB0_20:
	sub.s64 	%rd69, %rd28, %rd27;
	and.b64  	%rd70, %rd69, 15;
	setp.eq.s64 	%p12, %rd70, 0;
	mov.f32 	%f31, %f29;
	@%p12 bra 	$L__BB0_24;
	setp.eq.s64 	%p13, %rd30, 0;
	setp.gt.f32 	%p14, %f4, %f29;
	selp.f32 	%f31, %f4, %f29, %p14;
	@%p13 bra 	$L__BB0_24;
	cvt.u64.u32 	%rd71, %r3;
	sub.s64 	%rd72, %rd71, %rd27;
	and.b64  	%rd73, %rd72, 15;
	add.s64 	%rd74, %rd73, -1;
	setp.lt.u64 	%p15, %rd74, 7;
	selp.f32 	%f12, %f29, %f31, %p15;
	and.b64  	%rd75, %rd72, 3;
	setp.eq.s64 	%p16, %rd75, 0;
	setp.gt.f32 	%p17, %f4, %f12;
	selp.f32 	%f31, %f4, %f12, %p17;
	@%p16 bra 	$L__BB0_24;
	add.s64 	%rd76, %rd30, -1;
	setp.lt.u64 	%p18, %rd76, 3;
	selp.f32 	%f25, %f12, %f31, %p18;
	setp.gt.f32 	%p19, %f4, %f25;
	selp.f32 	%f31, %f4, %f25, %p19;
$L__BB0_24:
	add.s64 	%rd89, %rd89, 1;
	setp.lt.u64 	%p20, %rd89, %rd26;
	@%p20 bra 	$L__BB0_16;
$L__BB0_25:
	cvt.rzi.u64.f32 	%rd77, %f2;
	add.s64 	%rd78, %rd88, %rd16;
	mad.lo.s64 	%rd79, %rd77, %rd4, %rd78;
	shl.b64 	%rd80, %rd79, 2;
	add.s64 	%rd81, %rd17, %rd80;
	st.global.f32 	[%rd81], %f31;
	add.s64 	%rd86, %rd86, 1;
	setp.lt.u64 	%p21, %rd86, %rd14;
	@%p21 bra 	$L__BB0_11;
$L__BB0_26:
	ret;

}
	// .globl	_Z17my_poolingIndicesPfPiPKfmmmmm
.visible .entry _Z17my_poolingIndicesPfPiPKfmmmmm(
	.param .u64 .ptr .align 1 _Z17my_poolingIndicesPfPiPKfmmmmm_param_0,
	.param .u64 .ptr .align 1 _Z17my_poolingIndicesPfPiPKfmmmmm_param_1,
	.param .u64 .ptr .align 1 _Z17my_poolingIndicesPfPiPKfmmmmm_param_2,
	.param .u64 _Z17my_poolingIndicesPfPiPKfmmmmm_param_3,
	.param .u64 _Z17my_poolingIndicesPfPiPKfmmmmm_param_4,
	.param .u64 _Z17my_poolingIndicesPfPiPKfmmmmm_param_5,
	.param .u64 _Z17my_poolingIndicesPfPiPKfmmmmm_param_6,
	.param .u64 _Z17my_poolingIndicesPfPiPKfmmmmm_param_7
)
{
	.reg .pred 	%p<30>;
	.reg .b32 	%r<91>;
	.reg .b32 	%f<55>;
	.reg .b64 	%rd<115>;
	.reg .b64 	%fd<17>;

	ld.param.u64 	%rd39, [_Z17my_poolingIndicesPfPiPKfmmmmm_param_0];
	ld.param.u64 	%rd40, [_Z17my_poolingIndicesPfPiPKfmmmmm_param_1];
	ld.param.u64 	%rd45, [_Z17my_poolingIndicesPfPiPKfmmmmm_param_2];
	ld.param.u64 	%rd41, [_Z17my_poolingIndicesPfPiPKfmmmmm_param_3];
	ld.param.u64 	%rd42, [_Z17my_poolingIndicesPfPiPKfmmmmm_param_4];
	ld.param.u64 	%rd43, [_Z17my_poolingIndicesPfPiPKfmmmmm_param_5];
	ld.param.u64 	%rd44, [_Z17my_poolingIndicesPfPiPKfmmmmm_param_7];
	cvta.to.global.u64 	%rd1, %rd45;
	cvt.rn.f64.u64 	%fd3, %rd41;
	cvt.rn.f64.u64 	%fd1, %rd44;
	div.rn.f64 	%fd4, %fd3, %fd1;
	cvt.rpi.f64.f64 	%fd5, %fd4;
	cvt.rzi.u64.f64 	%rd2, %fd5;
	cvt.rn.f64.u64 	%fd6, %rd42;
	div.rn.f64 	%fd7, %fd6, %fd1;
	cvt.rpi.f64.f64 	%fd8, %fd7;
	cvt.rzi.u64.f64 	%rd46, %fd8;
	mul.lo.s64 	%rd3, %rd2, %rd46;
	cvt.rn.f64.u64 	%fd9, %rd3;
	mov.u32 	%r23, %ntid.x;
	cvt.rn.f64.u32 	%fd10, %r23;
	div.rn.f64 	%fd11, %fd9, %fd10;
	cvt.rpi.f64.f64 	%fd12, %fd11;
	cvt.rzi.u64.f64 	%rd47, %fd12;
	mov.u32 	%r24, %tid.x;
	cvt.u64.u32 	%rd48, %r24;
	mul.lo.s64 	%rd106, %rd47, %rd48;
	cvt.u32.u64 	%r25, %rd47;
	mad.lo.s32 	%r26, %r25, %r24, %r25;
	cvt.u32.u64 	%r27, %rd3;
	min.u32 	%r28, %r26, %r27;
	cvt.u64.u32 	%rd5, %r28;
	setp.ge.u64 	%p1, %rd106, %rd5;
	@%p1 bra 	$L__BB1_22;
	mov.u32 	%r29, %ctaid.y;
	cvt.u64.u32 	%rd49, %r29;
	mov.u32 	%r30, %ctaid.x;
	cvt.u64.u32 	%rd50, %r30;
	cvt.u32.u64 	%r1, %rd41;
	cvt.u32.u64 	%r2, %rd42;
	mad.lo.s64 	%rd51, %rd43, %rd49, %rd50;
	mul.lo.s64 	%rd6, %rd51, %rd42;
	mul.lo.s64 	%rd7, %rd51, %rd3;
	shl.b64 	%rd8, %rd41, 5;
	cvt.u32.u64 	%r31, %rd43;
	mad.lo.s32 	%r32, %r29, %r31, %r30;
	mul.lo.s32 	%r3, %r32, %r2;
	shl.b32 	%r4, %r1, 3;
	shl.b64 	%rd9, %rd41, 2;
	cvta.to.global.u64 	%rd10, %rd39;
	cvta.to.global.u64 	%rd11, %rd40;
	cvt.rn.f64.u64 	%fd14, %rd2;
$L__BB1_2:
	or.b64  	%rd52, %rd106, %rd2;
	and.b64  	%rd53, %rd52, -4294967296;
	setp.ne.s64 	%p2, %rd53, 0;
	@%p2 bra 	$L__BB1_4;
	cvt.u32.u64 	%r33, %rd2;
	cvt.u32.u64 	%r34, %rd106;
	rem.u32 	%r35, %r34, %r33;
	cvt.u64.u32 	%rd107, %r35;
	bra.uni 	$L__BB1_5;
$L__BB1_4:
	rem.u64 	%rd107, %rd106, %rd2;
$L__BB1_5:
	mul.lo.s64 	%rd108, %rd107, %rd44;
	cvt.rn.f64.u64 	%fd13, %rd106;
	div.rn.f64 	%fd15, %fd13, %fd14;
	cvt.rmi.f64.f64 	%fd2, %fd15;
	mul.f64 	%fd16, %fd2, %fd1;
	cvt.rzi.u64.f64 	%rd17, %fd16;
	cvt.u32.u64 	%r37, %rd108;
	cvt.u32.u64 	%r38, %rd44;
	add.s32 	%r39, %r37, %r38;
	min.s32 	%r40, %r39, %r1;
	cvt.s64.s32 	%rd18, %r40;
	setp.ge.u64 	%p3, %rd108, %rd18;
	mov.b32 	%r89, -1;
	mov.f32 	%f53, 0fFF800000;
	@%p3 bra 	$L__BB1_21;
	cvt.u32.u64 	%r43, %rd17;
	add.s32 	%r44, %r43, %r38;
	min.s32 	%r5, %r44, %r2;
	cvt.s64.s32 	%rd19, %r5;
	cvt.u64.u32 	%rd54, %r5;
	sub.s64 	%rd55, %rd54, %rd17;
	and.b64  	%rd56, %rd55, 7;
	add.s64 	%rd20, %rd56, -1;
	add.s64 	%rd57, %rd6, %rd17;
	mul.lo.s64 	%rd21, %rd41, %rd57;
	mov.f32 	%f53, 0fFF800000;
	mov.b32 	%r89, -1;
$L__BB1_7:
	setp.ge.u64 	%p4, %rd17, %rd19;
	@%p4 bra 	$L__BB1_20;
	sub.s64 	%rd58, %rd17, %rd19;
	setp.gt.u64 	%p5, %rd58, -8;
	mov.u64 	%rd112, %rd17;
	@%p5 bra 	$L__BB1_11;
	sub.s64 	%rd59, %rd19, %rd17;
	and.b64  	%rd109, %rd59, -8;
	add.s64 	%rd60, %rd21, %rd108;
	shl.b64 	%rd61, %rd60, 2;
	add.s64 	%rd110, %rd1, %rd61;
	cvt.u32.u64 	%r46, %rd108;
	cvt.u32.u64 	%r47, %rd17;
	add.s32 	%r48, %r3, %r47;
	mad.lo.s32 	%r81, %r1, %r48, %r46;
	mov.u64 	%rd112, %rd17;
$L__BB1_10:
	.pragma "nounroll";
	add.s64 	%rd62, %rd112, %rd6;
	mad.lo.s64 	%rd63, %rd62, %rd41, %rd108;
	ld.global.f32 	%f18, [%rd110];
	setp.gt.f32 	%p6, %f18, %f53;
	selp.f32 	%f19, %f18, %f53, %p6;
	selp.b32 	%r49, %r81, %r89, %p6;
	add.s64 	%rd64, %rd63, %rd41;
	add.s64 	%rd65, %rd110, %rd9;
	ld.global.f32 	%f20, [%rd65];
	setp.gt.f32 	%p7, %f20, %f19;
	cvt.u32.u64 	%r50, %rd64;
	selp.f32 	%f21, %f20, %f19, %p7;
	selp.b32 	%r51, %r50, %r49, %p7;
	add.s64 	%rd66, %rd64, %rd41;
	add.s64 	%rd67, %rd65, %rd9;
	ld.global.f32 	%f22, [%rd67];
	setp.gt.f32 	%p8, %f22, %f21;
	cvt.u32.u64 	%r52, %rd66;
	selp.f32 	%f23, %f22, %f21, %p8;
	selp.b32 	%r53, %r52, %r51, %p8;
	add.s64 	%rd68, %rd66, %rd41;
	add.s64 	%rd69, %rd67, %rd9;
	ld.global.f32 	%f24, [%rd69];
	setp.gt.f32 	%p9, %f24, %f23;
	cvt.u32.u64 	%r54, %rd68;
	selp.f32 	%f25, %f24, %f23, %p9;
	selp.b32 	%r55, %r54, %r53, %p9;
	add.s64 	%rd70, %rd68, %rd41;
	add.s64 	%rd71, %rd69, %rd9;
	ld.global.f32 	%f26, [%rd71];
	setp.gt.f32 	%p10, %f26, %f25;
	cvt.u32.u64 	%r56, %rd70;
	selp.f32 	%f27, %f26, %f25, %p10;
	selp.b32 	%r57, %r56, %r55, %p10;
	add.s64 	%rd72, %rd70, %rd41;
	add.s64 	%rd73, %rd71, %rd9;
	ld.global.f32 	%f28, [%rd73];
	setp.gt.f32 	%p11, %f28, %f27;
	cvt.u32.u64 	%r58, %rd41;
	add.s32 	%r59, %r56, %r58;
	selp.f32 	%f29, %f28, %f27, %p11;
	selp.b32 	%r60, %r59, %r57, %p11;
	add.s64 	%rd74, %rd73, %rd9;
	ld.global.f32 	%f30, [%rd74];
	setp.gt.f32 	%p12, %f30, %f29;
	cvt.u32.u64 	%r61, %rd72;
	selp.f32 	%f31, %f30, %f29, %p12;
	add.s32 	%r62, %r61, %r58;
	selp.b32 	%r63, %r62, %r60, %p12;
	add.s64 	%rd75, %rd74, %rd9;
	ld.global.f32 	%f32, [%rd75];
	setp.gt.f32 	%p13, %f32, %f31;
	add.s32 	%r64, %r62, %r58;
	selp.f32 	%f53, %f32, %f31, %p13;
	selp.b32 	%r89, %r64, %r63, %p13;
	add.s64 	%rd112, %rd112, 8;
	add.s64 	%rd110, %rd110, %rd8;
	add.s32 	%r81, %r81, %r4;
	add.s64 	%rd109, %rd109, -8;
	setp.ne.s64 	%p14, %rd109, 0;
	@%p14 bra 	$L__BB1_10;
$L__BB1_11:
	sub.s64 	%rd76, %rd19, %rd17;
	and.b64  	%rd77, %rd76, 7;
	setp.eq.s64 	%p15, %rd77, 0;
	@%p15 bra 	$L__BB1_20;
	setp.lt.u64 	%p16, %rd20, 3;
	@%p16 bra 	$L__BB1_14;
	add.s64 	%rd78, %rd112, %rd6;
	mad.lo.s64 	%rd79, %rd78, %rd41, %rd108;
	shl.b64 	%rd80, %rd79, 2;
	add.s64 	%rd81, %rd1, %rd80;
	ld.global.f32 	%f34, [%rd81];
	setp.gt.f32 	%p17, %f34, %f53;
	cvt.u32.u64 	%r66, %rd79;
	selp.f32 	%f35, %f34, %f53, %p17;
	selp.b32 	%r67, %r66, %r89, %p17;
	add.s64 	%rd82, %rd79, %rd41;
	add.s64 	%rd83, %rd81, %rd9;
	ld.global.f32 	%f36, [%rd83];
	setp.gt.f32 	%p18, %f36, %f35;
	cvt.u32.u64 	%r68, %rd41;
	add.s32 	%r69, %r66, %r68;
	selp.f32 	%f37, %f36, %f35, %p18;
	selp.b32 	%r70, %r69, %r67, %p18;
	add.s64 	%rd84, %rd83, %rd9;
	ld.global.f32 	%f38, [%rd84];
	setp.gt.f32 	%p19, %f38, %f37;
	cvt.u32.u64 	%r71, %rd82;
	selp.f32 	%f39, %f38, %f37, %p19;
	add.s32 	%r72, %r71, %r68;
	selp.b32 	%r73, %r72, %r70, %p19;
	add.s64 	%rd85, %rd84, %rd9;
	ld.global.f32 	%f40, [%rd85];
	setp.gt.f32 	%p20, %f40, %f39;
	add.s32 	%r74, %r72, %r68;
	selp.f32 	%f53, %f40, %f39, %p20;
	selp.b32 	%r89, %r74, %r73, %p20;
	add.s64 	%rd112, %rd112, 4;
$L__BB1_14:
	cvt.u64.u32 	%rd87, %r5;
	sub.s64 	%rd88, %rd87, %rd17;
	and.b64  	%rd86, %rd88, 3;
	setp.eq.s64 	%p21, %rd86, 0;
	@%p21 bra 	$L__BB1_20;
	setp.eq.s64 	%p22, %rd86, 1;
	@%p22 bra 	$L__BB1_17;
	add.s64 	%rd89, %rd112, %rd6;
	mad.lo.s64 	%rd90, %rd89, %rd41, %rd108;
	shl.b64 	%rd91, %rd90, 2;
	add.s64 	%rd92, %rd1, %rd91;
	ld.global.f32 	%f42, [%rd92];
	setp.gt.f32 	%p23, %f42, %f53;
	cvt.u32.u64 	%r76, %rd90;
	selp.f32 	%f43, %f42, %f53, %p23;
	selp.b32 	%r77, %r76, %r89, %p23;
	add.s64 	%rd93, %rd92, %rd9;
	ld.global.f32 	%f44, [%rd93];
	setp.gt.f32 	%p24, %f44, %f43;
	cvt.u32.u64 	%r78, %rd41;
	add.s32 	%r79, %r76, %r78;
	selp.f32 	%f53, %f44, %f43, %p24;
	selp.b32 	%r89, %r79, %r77, %p24;
	add.s64 	%rd112, %rd112, 2;
$L__BB1_17:
	and.b64  	%rd96, %rd88, 1;
	setp.eq.b64 	%p25, %rd96, 1;
	not.pred 	%p26, %p25;
	@%p26 bra 	$L__BB1_20;
	add.s64 	%rd97, %rd112, %rd6;
	mad.lo.s64 	%rd36, %rd97, %rd41, %rd108;
	shl.b64 	%rd98, %rd36, 2;
	add.s64 	%rd99, %rd1, %rd98;
	ld.global.f32 	%f12, [%rd99];
	setp.leu.f32 	%p27, %f12, %f53;
	@%p27 bra 	$L__BB1_20;
	cvt.u32.u64 	%r89, %rd36;
	mov.f32 	%f53, %f12;
$L__BB1_20:
	add.s64 	%rd108, %rd108, 1;
	setp.lt.u64 	%p28, %rd108, %rd18;
	@%p28 bra 	$L__BB1_7;
$L__BB1_21:
	cvt.rzi.u64.f64 	%rd100, %fd2;
	mad.lo.s64 	%rd101, %rd100, %rd2, %rd7;
	add.s64 	%rd102, %rd101, %rd107;
	shl.b64 	%rd103, %rd102, 2;
	add.s64 	%rd104, %rd10, %rd103;
	st.global.f32 	[%rd104], %f53;
	add.s64 	%rd105, %rd11, %rd103;
	st.global.u32 	[%rd105], %r89;
	add.s64 	%rd106, %rd106, 1;
	setp.lt.u64 	%p29, %rd106, %rd5;
	@%p29 bra 	$L__BB1_2;
$L__BB1_22:
	ret;

}
	// .globl	_Z4testPiPKf
.visible .entry _Z4testPiPKf(
	.param .u64 .ptr .align 1 _Z4testPiPKf_param_0,
	.param .u64 .ptr .align 1 _Z4testPiPKf_param_1
)
{
	.local .align 16 .b8 	__local_depot2[16];
	.reg .b64 	%SP;
	.reg .b64 	%SPL;
	.reg .b32 	%r<5>;
	.reg .b64 	%rd<9>;

	mov.u64 	%SPL, __local_depot2;
	cvta.local.u64 	%SP, %SPL;
	ld.param.u64 	%rd1, [_Z4testPiPKf_param_0];
	cvta.to.global.u64 	%rd2, %rd1;
	add.u64 	%rd3, %SP, 0;
	add.u64 	%rd4, %SPL, 0;
	mov.b64 	%rd5, 180;
	mov.b64 	%rd6, 0;
	st.local.v2.u64 	[%rd4], {%rd6, %rd5};
	mov.u64 	%rd7, $str$1;
	cvta.global.u64 	%rd8, %rd7;
	{ // callseq 1, 0
	.param .b64 param0;
	st.param.b64 	[param0], %rd8;
	.param .b64 param1;
	st.param.b64 	[param1], %rd3;
	.param .b32 retval0;
	call.uni (retval0), 
	vprintf, 
	(
	param0, 
	param1
	);
	ld.param.b32 	%r1, [retval0];
	} // callseq 1
	mov.b32 	%r3, 0;
	st.global.u32 	[%rd2], %r3;
	mov.b32 	%r4, 180;
	st.global.u32 	[%rd2+4], %r4;
	ret;

}


// ===== COMPILED SASS (sm_100) =====

	.target	sm_100

	.elftype	@"ET_EXEC"


//--------------------- .note.nv.tkinfo           --------------------------
	.section	.note.nv.tkinfo,"",@"SHT_NOTE"
	.sectionflags	@"SHF_NOTE_NV_TKINFO"
	.tkinfo
        /*0018*/ 	.word	0x00000002
        /*0030*/ 	.string	""
        /*0030*/ 	.string	"ptxas"
        /*0030*/ 	.string	"Cuda compilation tools, release 13.0, V13.0.88"
        /*0030*/ 	.string	"Build cuda_13.0.r13.0/compiler.36424714_0"
        /*0030*/ 	.string	"-arch sm_100 -m 64 "



//--------------------- .note.nv.cuinfo           --------------------------
	.section	.note.nv.cuinfo,"",@"SHT_NOTE"
	.sectionflags	@"SHF_NOTE_NV_CUINFO"
        /*0018*/ 	.short	0x0002
        /*001a*/ 	.short	0x0064
        /*001c*/ 	.short	0x0082
	.zero		2


//--------------------- .nv.info                  --------------------------
	.section	.nv.info,"",@"SHT_CUDA_INFO"
	.align	4


	//----- nvinfo : EIATTR_REGCOUNT
	.align		4
        /*0000*/ 	.byte	0x04, 0x2f
        /*0002*/ 	.short	(.L_3 - .L_2)
	.align		4
.L_2:
        /*0004*/ 	.word	index@(_Z10my_poolingPfPKfmmmmm)
        /*0008*/ 	.word	0x00000025


	//----- nvinfo : EIATTR_FRAME_SIZE
	.align		4
.L_3:
        /*000c*/ 	.byte	0x04, 0x11
        /*000e*/ 	.short	(.L_5 - .L_4)
	.align		4
.L_4:
        /*0010*/ 	.word	index@($__internal_2_$__cuda_sm20_div_u64)
        /*0014*/ 	.word	0x00000008


	//----- nvinfo : EIATTR_FRAME_SIZE
	.align		4
.L_5:
        /*0018*/ 	.byte	0x04, 0x11
        /*001a*/ 	.short	(.L_7 - .L_6)
	.align		4
.L_6:
        /*001c*/ 	.word	index@(_Z10my_poolingPfPKfmmmmm)
        /*0020*/ 	.word	0x00000008


	//----- nvinfo : EIATTR_REGCOUNT
	.align		4
.L_7:
        /*0024*/ 	.byte	0x04, 0x2f
        /*0026*/ 	.short	(.L_9 - .L_8)
	.align		4
.L_8:
        /*0028*/ 	.word	index@(_Z17my_poolingIndicesPfPiPKfmmmmm)
        /*002c*/ 	.word	0x00000028


	//----- nvinfo : EIATTR_FRAME_SIZE
	.align		4
.L_9:
        /*0030*/ 	.byte	0x04, 0x11
        /*0032*/ 	.short	(.L_11 - .L_10)
	.align		4
.L_10:
        /*0034*/ 	.word	index@($__internal_1_$__cuda_sm20_rem_u64)
        /*0038*/ 	.word	0x00000000


	//----- nvinfo : EIATTR_FRAME_SIZE
	.align		4
.L_11:
        /*003c*/ 	.byte	0x04, 0x11
        /*003e*/ 	.short	(.L_13 - .L_12)
	.align		4
.L_12:
        /*0040*/ 	.word	index@($__internal_0_$__cuda_sm20_div_rn_f64_full)
        /*0044*/ 	.word	0x00000000


	//----- nvinfo : EIATTR_FRAME_SIZE
	.align		4
.L_13:
        /*0048*/ 	.byte	0x04, 0x11
        /*004a*/ 	.short	(.L_15 - .L_14)
	.align		4
.L_14:
        /*004c*/ 	.word	index@(_Z17my_poolingIndicesPfPiPKfmmmmm)
        /*0050*/ 	.word	0x00000000


	//----- nvinfo : EIATTR_REGCOUNT
	.align		4
.L_15:
        /*0054*/ 	.byte	0x04, 0x2f
        /*0056*/ 	.short	(.L_17 - .L_16)
	.align		4
.L_16:
        /*0058*/ 	.word	index@(_Z4testPiPKf)
        /*005c*/ 	.word	0x00000018


	//----- nvinfo : EIATTR_FRAME_SIZE
	.align		4
.L_17:
        /*0060*/ 	.byte	0x04, 0x11
        /*0062*/ 	.short	(.L_19 - .L_18)
	.align		4
.L_18:
        /*0064*/ 	.word	index@(_Z4testPiPKf)
        /*0068*/ 	.word	0x00000010


	//----- nvinfo : EIATTR_MIN_STACK_SIZE
	.align		4
.L_19:
        /*006c*/ 	.byte	0x04, 0x12
        /*006e*/ 	.short	(.L_21 - .L_20)
	.align		4
.L_20:
        /*0070*/ 	.word	index@(_Z4testPiPKf)
        /*0074*/ 	.word	0x00000010


	//----- nvinfo : EIATTR_MIN_STACK_SIZE
	.align		4
.L_21:
        /*0078*/ 	.byte	0x04, 0x12
        /*007a*/ 	.short	(.L_23 - .L_22)
	.align		4
.L_22:
        /*007c*/ 	.word	index@(_Z17my_poolingIndicesPfPiPKfmmmmm)
        /*0080*/ 	.word	0x00000000


	//----- nvinfo : EIATTR_MIN_STACK_SIZE
	.align		4
.L_23:
        /*0084*/ 	.byte	0x04, 0x12
        /*0086*/ 	.short	(.L_25 - .L_24)
	.align		4
.L_24:
        /*0088*/ 	.word	index@(_Z10my_poolingPfPKfmmmmm)
        /*008c*/ 	.word	0x00000008
.L_25:


//--------------------- .nv.compat                --------------------------
	.section	.nv.compat,"",@"SHT_CUDA_COMPAT_INFO"
	.align	4
        /*0000*/ 	.byte	0x02, 0x09, 0x00, 0x00, 0x02, 0x02, 0x01, 0x00, 0x02, 0x05, 0x05, 0x00, 0x03, 0x07, 0x01, 0x01
        /*0010*/ 	.byte	0x02, 0x03, 0x00, 0x00, 0x02, 0x06, 0x01, 0x00, 0x04, 0x0b, 0x08, 0x00, 0x01, 0x00, 0x00, 0x00
        /*0020*/ 	.byte	0x00, 0x00, 0x00, 0x00


//--------------------- .nv.info._Z4testPiPKf     --------------------------
	.section	.nv.info._Z4testPiPKf,"",@"SHT_CUDA_INFO"
	.sectionflags	@""
	.align	4


	//----- nvinfo : EIATTR_CUDA_API_VERSION
	.align		4
        /*0000*/ 	.byte	0x04, 0x37
        /*0002*/ 	.short	(.L_27 - .L_26)
.L_26:
        /*0004*/ 	.word	0x00000082


	//----- nvinfo : EIATTR_KPARAM_INFO
	.align		4
.L_27:
        /*0008*/ 	.byte	0x04, 0x17
        /*000a*/ 	.short	(.L_29 - .L_28)
.L_28:
        /*000c*/ 	.word	0x00000000
        /*0010*/ 	.short	0x0001
        /*0012*/ 	.short	0x0008
        /*0014*/ 	.byte	0x00, 0xf5, 0x21, 0x00


	//----- nvinfo : EIATTR_KPARAM_INFO
	.align		4
.L_29:
        /*0018*/ 	.byte	0x04, 0x17
        /*001a*/ 	.short	(.L_31 - .L_30)
.L_30:
        /*001c*/ 	.word	0x00000000
        /*0020*/ 	.short	0x0000
        /*0022*/ 	.short	0x0000
        /*0024*/ 	.byte	0x00, 0xf5, 0x21, 0x00


	//----- nvinfo : EIATTR_SPARSE_MMA_MASK
	.align		4
.L_31:
        /*0028*/ 	.byte	0x03, 0x50
        /*002a*/ 	.short	0x0000


	//----- nvinfo : EIATTR_MAXREG_COUNT
	.align		4
        /*002c*/ 	.byte	0x03, 0x1b
        /*002e*/ 	.short	0x00ff


	//----- nvinfo : EIATTR_EXTERNS
	.align		4
        /*0030*/ 	.byte	0x04, 0x0f
        /*0032*/ 	.short	(.L_33 - .L_32)


	//   ....[0]....
	.align		4
.L_32:
        /*0034*/ 	.word	index@(vprintf)


	//----- nvinfo : EIATTR_MERCURY_ISA_VERSION
	.align		4
.L_33:
        /*0038*/ 	.byte	0x03, 0x5f
        /*003a*/ 	.short	0x0101


	//----- nvinfo : EIATTR_VRC_CTA_INIT_COUNT
	.align		4
        /*003c*/ 	.byte	0x02, 0x4a
	.zero		1
	.zero		1


	//----- nvinfo : EIATTR_SYSCALL_OFFSETS
	.align		4
        /*0040*/ 	.byte	0x04, 0x46
        /*0042*/ 	.short	(.L_35 - .L_34)


	//   ....[0]....
.L_34:
        /*0044*/ 	.word	0x00000110


	//----- nvinfo : EIATTR_EXIT_INSTR_OFFSETS
	.align		4
.L_35:
        /*0048*/ 	.byte	0x04, 0x1c
        /*004a*/ 	.short	(.L_37 - .L_36)


	//   ....[0]....
.L_36:
        /*004c*/ 	.word	0x00000160


	//----- nvinfo : EIATTR_CBANK_PARAM_SIZE
	.align		4
.L_37:
        /*0050*/ 	.byte	0x03, 0x19
        /*0052*/ 	.short	0x0010


	//----- nvinfo : EIATTR_PARAM_CBANK
	.align		4
        /*0054*/ 	.byte	0x04, 0x0a
        /*0056*/ 	.short	(.L_39 - .L_38)
	.align		4
.L_38:
        /*0058*/ 	.word	index@(.nv.constant0._Z4testPiPKf)
        /*005c*/ 	.short	0x0380
        /*005e*/ 	.short	0x0010


	//----- nvinfo : EIATTR_SW_WAR
	.align		4
.L_39:
        /*0060*/ 	.byte	0x04, 0x36
        /*0062*/ 	.short	(.L_41 - .L_40)
.L_40:
        /*0064*/ 	.word	0x00000008
.L_41:


//--------------------- .nv.info._Z17my_poolingIndicesPfPiPKfmmmmm --------------------------
	.section	.nv.info._Z17my_poolingIndicesPfPiPKfmmmmm,"",@"SHT_CUDA_INFO"
	.sectionflags	@""
	.align	4


	//----- nvinfo : EIATTR_CUDA_API_VERSION
	.align		4
        /*0000*/ 	.byte	0x04, 0x37
        /*0002*/ 	.short	(.L_43 - .L_42)
.L_42:
        /*0004*/ 	.word	0x00000082


	//----- nvinfo : EIATTR_KPARAM_INFO
	.align		4
.L_43:
        /*0008*/ 	.byte	0x04, 0x17
        /*000a*/ 	.short	(.L_45 - .L_44)
.L_44:
        /*000c*/ 	.word	0x00000000
        /*0010*/ 	.short	0x0007
        /*0012*/ 	.short	0x0038
        /*0014*/ 	.byte	0x00, 0xf0, 0x21, 0x00


	//----- nvinfo : EIATTR_KPARAM_INFO
	.align		4
.L_45:
        /*0018*/ 	.byte	0x04, 0x17
        /*001a*/ 	.short	(.L_47 - .L_46)
.L_46:
        /*001c*/ 	.word	0x00000000
        /*0020*/ 	.short	0x0006
        /*0022*/ 	.short	0x0030
        /*0024*/ 	.byte	0x00, 0xf0, 0x21, 0x00


	//----- nvinfo : EIATTR_KPARAM_INFO
	.align		4
.L_47:
        /*0028*/ 	.byte	0x04, 0x17
        /*002a*/ 	.short	(.L_49 - .L_48)
.L_48:
        /*002c*/ 	.word	0x00000000
        /*0030*/ 	.short	0x0005
        /*0032*/ 	.short	0x0028
        /*0034*/ 	.byte	0x00, 0xf0, 0x21, 0x00


	//----- nvinfo : EIATTR_KPARAM_INFO
	.align		4
.L_49:
        /*0038*/ 	.byte	0x04, 0x17
        /*003a*/ 	.short	(.L_51 - .L_50)
.L_50:
        /*003c*/ 	.word	0x00000000
        /*0040*/ 	.short	0x0004
        /*0042*/ 	.short	0x0020
        /*0044*/ 	.byte	0x00, 0xf0, 0x21, 0x00


	//----- nvinfo : EIATTR_KPARAM_INFO
	.align		4
.L_51:
        /*0048*/ 	.byte	0x04, 0x17
        /*004a*/ 	.short	(.L_53 - .L_52)
.L_52:
        /*004c*/ 	.word	0x00000000
        /*0050*/ 	.short	0x0003
        /*0052*/ 	.short	0x0018
        /*0054*/ 	.byte	0x00, 0xf0, 0x21, 0x00


	//----- nvinfo : EIATTR_KPARAM_INFO
	.align		4
.L_53:
        /*0058*/ 	.byte	0x04, 0x17
        /*005a*/ 	.short	(.L_55 - .L_54)
.L_54:
        /*005c*/ 	.word	0x00000000
        /*0060*/ 	.short	0x0002
        /*0062*/ 	.short	0x0010
        /*0064*/ 	.byte	0x00, 0xf5, 0x21, 0x00


	//----- nvinfo : EIATTR_KPARAM_INFO
	.align		4
.L_55:
        /*0068*/ 	.byte	0x04, 0x17
        /*006a*/ 	.short	(.L_57 - .L_56)
.L_56:
        /*006c*/ 	.word	0x00000000
        /*0070*/ 	.short	0x0001
        /*0072*/ 	.short	0x0008
        /*0074*/ 	.byte	0x00, 0xf5, 0x21, 0x00


	//----- nvinfo : EIATTR_KPARAM_INFO
	.align		4
.L_57:
        /*0078*/ 	.byte	0x04, 0x17
        /*007a*/ 	.short	(.L_59 - .L_58)
.L_58:
        /*007c*/ 	.word	0x00000000
        /*0080*/ 	.short	0x0000
        /*0082*/ 	.short	0x0000
        /*0084*/ 	.byte	0x00, 0xf5, 0x21, 0x00


	//----- nvinfo : EIATTR_SPARSE_MMA_MASK
	.align		4
.L_59:
        /*0088*/ 	.byte	0x03, 0x50
        /*008a*/ 	.short	0x0000


	//----- nvinfo : EIATTR_MAXREG_COUNT
	.align		4
        /*008c*/ 	.byte	0x03, 0x1b
        /*008e*/ 	.short	0x00ff


	//----- nvinfo : EIATTR_MERCURY_ISA_VERSION
	.align		4
        /*0090*/ 	.byte	0x03, 0x5f
        /*0092*/ 	.short	0x0101


	//----- nvinfo : EIATTR_VRC_CTA_INIT_COUNT
	.align		4
        /*0094*/ 	.byte	0x02, 0x4a
	.zero		1
	.zero		1


	//----- nvinfo : EIATTR_EXIT_INSTR_OFFSETS
	.align		4
        /*0098*/ 	.byte	0x04, 0x1c
        /*009a*/ 	.short	(.L_61 - .L_60)


	//   ....[0]....
.L_60:
        /*009c*/ 	.word	0x00000580


	//   ....[1]....
        /*00a0*/ 	.word	0x00001ba0


	//----- nvinfo : EIATTR_CRS_STACK_SIZE
	.align		4
.L_61:
        /*00a4*/ 	.byte	0x04, 0x1e
        /*00a6*/ 	.short	(.L_63 - .L_62)
.L_62:
        /*00a8*/ 	.word	0x00000000


	//----- nvinfo : EIATTR_CBANK_PARAM_SIZE
	.align		4
.L_63:
        /*00ac*/ 	.byte	0x03, 0x19
        /*00ae*/ 	.short	0x0040


	//----- nvinfo : EIATTR_PARAM_CBANK
	.align		4
        /*00b0*/ 	.byte	0x04, 0x0a
        /*00b2*/ 	.short	(.L_65 - .L_64)
	.align		4
.L_64:
        /*00b4*/ 	.word	index@(.nv.constant0._Z17my_poolingIndicesPfPiPKfmmmmm)
        /*00b8*/ 	.short	0x0380
        /*00ba*/ 	.short	0x0040


	//----- nvinfo : EIATTR_SW_WAR
	.align		4
.L_65:
        /*00bc*/ 	.byte	0x04, 0x36
        /*00be*/ 	.short	(.L_67 - .L_66)
.L_66:
        /*00c0*/ 	.word	0x00000008
.L_67:


//--------------------- .nv.info._Z10my_poolingPfPKfmmmmm --------------------------
	.section	.nv.info._Z10my_poolingPfPKfmmmmm,"",@"SHT_CUDA_INFO"
	.sectionflags	@""
	.align	4


	//----- nvinfo : EIATTR_CUDA_API_VERSION
	.align		4
        /*0000*/ 	.byte	0x04, 0x37
        /*0002*/ 	.short	(.L_69 - .L_68)
.L_68:
        /*0004*/ 	.word	0x00000082


	//----- nvinfo : EIATTR_KPARAM_INFO
	.align		4
.L_69:
        /*0008*/ 	.byte	0x04, 0x17
        /*000a*/ 	.short	(.L_71 - .L_70)
.L_70:
        /*000c*/ 	.word	0x00000000
        /*0010*/ 	.short	0x0006
        /*0012*/ 	.short	0x0030
        /*0014*/ 	.byte	0x00, 0xf0, 0x21, 0x00


	//----- nvinfo : EIATTR_KPARAM_INFO
	.align		4
.L_71:
        /*0018*/ 	.byte	0x04, 0x17
        /*001a*/ 	.short	(.L_73 - .L_72)
.L_72:
        /*001c*/ 	.word	0x00000000
        /*0020*/ 	.short	0x0005
        /*0022*/ 	.short	0x0028
        /*0024*/ 	.byte	0x00, 0xf0, 0x21, 0x00


	//----- nvinfo : EIATTR_KPARAM_INFO
	.align		4
.L_73:
        /*0028*/ 	.byte	0x04, 0x17
        /*002a*/ 	.short	(.L_75 - .L_74)
.L_74:
        /*002c*/ 	.word	0x00000000
        /*0030*/ 	.short	0x0004
        /*0032*/ 	.short	0x0020
        /*0034*/ 	.byte	0x00, 0xf0, 0x21, 0x00


	//----- nvinfo : EIATTR_KPARAM_INFO
	.align		4
.L_75:
        /*0038*/ 	.byte	0x04, 0x17
        /*003a*/ 	.short	(.L_77 - .L_76)
.L_76:
        /*003c*/ 	.word	0x00000000
        /*0040*/ 	.short	0x0003
        /*0042*/ 	.short	0x0018
        /*0044*/ 	.byte	0x00, 0xf0, 0x21, 0x00


	//----- nvinfo : EIATTR_KPARAM_INFO
	.align		4
.L_77:
        /*0048*/ 	.byte	0x04, 0x17
        /*004a*/ 	.short	(.L_79 - .L_78)
.L_78:
        /*004c*/ 	.word	0x00000000
        /*0050*/ 	.short	0x0002
        /*0052*/ 	.short	0x0010
        /*0054*/ 	.byte	0x00, 0xf0, 0x21, 0x00


	//----- nvinfo : EIATTR_KPARAM_INFO
	.align		4
.L_79:
        /*0058*/ 	.byte	0x04, 0x17
        /*005a*/ 	.short	(.L_81 - .L_80)
.L_80:
        /*005c*/ 	.word	0x00000000
        /*0060*/ 	.short	0x0001
        /*0062*/ 	.short	0x0008
        /*0064*/ 	.byte	0x00, 0xf5, 0x21, 0x00


	//----- nvinfo : EIATTR_KPARAM_INFO
	.align		4
.L_81:
        /*0068*/ 	.byte	0x04, 0x17
        /*006a*/ 	.short	(.L_83 - .L_82)
.L_82:
        /*006c*/ 	.word	0x00000000
        /*0070*/ 	.short	0x0000
        /*0072*/ 	.short	0x0000
        /*0074*/ 	.byte	0x00, 0xf5, 0x21, 0x00


	//----- nvinfo : EIATTR_SPARSE_MMA_MASK
	.align		4
.L_83:
        /*0078*/ 	.byte	0x03, 0x50
        /*007a*/ 	.short	0x0000


	//----- nvinfo : EIATTR_MAXREG_COUNT
	.align		4
        /*007c*/ 	.byte	0x03, 0x1b
        /*007e*/ 	.short	0x00ff


	//----- nvinfo : EIATTR_EXTERNS
	.align		4
        /*0080*/ 	.byte	0x04, 0x0f
        /*0082*/ 	.short	(.L_85 - .L_84)


	//   ....[0]....
	.align		4
.L_84:
        /*0084*/ 	.word	index@(vprintf)


	//----- nvinfo : EIATTR_MERCURY_ISA_VERSION
	.align		4
.L_85:
        /*0088*/ 	.byte	0x03, 0x5f
        /*008a*/ 	.short	0x0101


	//----- nvinfo : EIATTR_VRC_CTA_INIT_COUNT
	.align		4
        /*008c*/ 	.byte	0x02, 0x4a
	.zero		1
	.zero		1


	//----- nvinfo : EIATTR_SYSCALL_OFFSETS
	.align		4
        /*0090*/ 	.byte	0x04, 0x46
        /*0092*/ 	.short	(.L_87 - .L_86)


	//   ....[0]....
.L_86:
        /*0094*/ 	.word	0x00000810


	//----- nvinfo : EIATTR_EXIT_INSTR_OFFSETS
	.align		4
.L_87:
        /*0098*/ 	.byte	0x04, 0x1c
        /*009a*/ 	.short	(.L_89 - .L_88)


	//   ....[0]....
.L_88:
        /*009c*/ 	.word	0x000008a0


	//   ....[1]....
        /*00a0*/ 	.word	0x000013a0


	//----- nvinfo : EIATTR_CRS_STACK_SIZE
	.align		4
.L_89:
        /*00a4*/ 	.byte	0x04, 0x1e
        /*00a6*/ 	.short	(.L_91 - .L_90)
.L_90:
        /*00a8*/ 	.word	0x00000000


	//----- nvinfo : EIATTR_CBANK_PARAM_SIZE
	.align		4
.L_91:
        /*00ac*/ 	.byte	0x03, 0x19
        /*00ae*/ 	.short	0x0038


	//----- nvinfo : EIATTR_PARAM_CBANK
	.align		4
        /*00b0*/ 	.byte	0x04, 0x0a
        /*00b2*/ 	.short	(.L_93 - .L_92)
	.align		4
.L_92:
        /*00b4*/ 	.word	index@(.nv.constant0._Z10my_poolingPfPKfmmmmm)
        /*00b8*/ 	.short	0x0380
        /*00ba*/ 	.short	0x0038


	//----- nvinfo : EIATTR_SW_WAR
	.align		4
.L_93:
        /*00bc*/ 	.byte	0x04, 0x36
        /*00be*/ 	.short	(.L_95 - .L_94)
.L_94:
        /*00c0*/ 	.word	0x00000008
.L_95:


//--------------------- .nv.callgraph             --------------------------
	.section	.nv.callgraph,"",@"SHT_CUDA_CALLGRAPH"
	.align	4
	.sectionentsize	8
	.align		4
        /*0000*/ 	.word	0x00000000
	.align		4
        /*0004*/ 	.word	0xffffffff
	.align		4
        /*0008*/ 	.word	index@(_Z4testPiPKf)
	.align		4
        /*000c*/ 	.word	index@(vprintf)
	.align		4
        /*0010*/ 	.word	index@(_Z10my_poolingPfPKfmmmmm)
	.align		4
        /*0014*/ 	.word	index@(vprintf)
	.align		4
        /*0018*/ 	.word	0x00000000
	.align		4
        /*001c*/ 	.word	0xfffffffe
	.align		4
        /*0020*/ 	.word	0x00000000
	.align		4
        /*0024*/ 	.word	0xfffffffd
	.align		4
        /*0028*/ 	.word	0x00000000
	.align		4
        /*002c*/ 	.word	0xfffffffc


//--------------------- .nv.constant4             --------------------------
	.section	.nv.constant4,"a",@progbits
	.align	8
	.align		8
.nv.constant4:
        /*0000*/ 	.dword	vprintf
	.align		8
        /*0008*/ 	.dword	$str
	.align		8
        /*0010*/ 	.dword	$str$1


//--------------------- .text._Z4testPiPKf        --------------------------
	.section	.text._Z4testPiPKf,"ax",@progbits
	.align	128
        .global         _Z4testPiPKf
        .type           _Z4testPiPKf,@function
        .size           _Z4testPiPKf,(.L_x_54 - _Z4testPiPKf)
        .other          _Z4testPiPKf,@"STO_CUDA_ENTRY STV_DEFAULT"
_Z4testPiPKf:
.text._Z4testPiPKf:
[----:B------:R-:W0:Y:S01]  /*0000*/  LDC R1, c[0x0][0x37c] ;  /* 0x0000df00ff017b82 */ /* 0x000e220000000800 */
[----:B------:R-:W-:Y:S02]  /*0010*/  HFMA2 R11, -RZ, RZ, 0, 0 ;  /* 0x00000000ff0b7431 */ /* 0x000fe400000001ff */
[----:B0-----:R-:W-:Y:S01]  /*0020*/  VIADD R1, R1, 0xfffffff0 ;  /* 0xfffffff001017836 */ /* 0x001fe20000000000 */
[----:B------:R-:W-:Y:S01]  /*0030*/  CS2R R8, SRZ ;  /* 0x0000000000087805 */ /* 0x000fe2000001ff00 */
[----:B------:R-:W-:Y:S01]  /*0040*/  IMAD.MOV.U32 R10, RZ, RZ, 0xb4 ;  /* 0x000000b4ff0a7424 */ /* 0x000fe200078e00ff */
[----:B------:R-:W-:Y:S01]  /*0050*/  MOV R0, 0x0 ;  /* 0x0000000000007802 */ /* 0x000fe20000000f00 */
[----:B------:R-:W0:Y:S03]  /*0060*/  LDCU UR4, c[0x0][0x2f8] ;  /* 0x00005f00ff0477ac */ /* 0x000e260008000800 */
[----:B------:R1:W-:Y:S01]  /*0070*/  STL.128 [R1], R8 ;  /* 0x0000000801007387 */ /* 0x0003e20000100c00 */
[----:B------:R1:W2:Y:S01]  /*0080*/  LDC.64 R2, c[0x4][R0] ;  /* 0x0100000000027b82 */ /* 0x0002a20000000a00 */
[----:B------:R-:W3:Y:S01]  /*0090*/  LDCU.64 UR6, c[0x4][0x10] ;  /* 0x01000200ff0677ac */ /* 0x000ee20008000a00 */
[----:B------:R-:W4:Y:S01]  /*00a0*/  LDCU UR5, c[0x0][0x2fc] ;  /* 0x00005f80ff0577ac */ /* 0x000f220008000800 */
[----:B------:R-:W5:Y:S01]  /*00b0*/  LDCU.64 UR36, c[0x0][0x358] ;  /* 0x00006b00ff2477ac */ /* 0x000f620008000a00 */
[----:B0-----:R-:W-:Y:S01]  /*00c0*/  IADD3 R6, P0, PT, R1, UR4, RZ ;  /* 0x0000000401067c10 */ /* 0x001fe2000ff1e0ff */
[----:B---3--:R-:W-:Y:S01]  /*00d0*/  IMAD.U32 R4, RZ, RZ, UR6 ;  /* 0x00000006ff047e24 */ /* 0x008fe2000f8e00ff */
[----:B------:R-:W-:-:S03]  /*00e0*/  MOV R5, UR7 ;  /* 0x0000000700057c02 */ /* 0x000fc60008000f00 */
[----:B-1--45:R-:W-:-:S08]  /*00f0*/  IMAD.X R7, RZ, RZ, UR5, P0 ;  /* 0x00000005ff077e24 */ /* 0x032fd000080e06ff */
[----:B------:R-:W-:-:S07]  /*0100*/  LEPC R20, `(.L_x_0) ;  /* 0x000000001014794e */ /* 0x000fce0000000000 */
[----:B--2---:R-:W-:Y:S05]  /*0110*/  CALL.ABS.NOINC R2 ;  /* 0x0000000002007343 */ /* 0x004fea0003c00000 */
.L_x_0:
[----:B------:R-:W0:Y:S01]  /*0120*/  LDC.64 R2, c[0x0][0x380] ;  /* 0x0000e000ff027b82 */ /* 0x000e220000000a00 */
[----:B------:R-:W-:-:S05]  /*0130*/  HFMA2 R5, -RZ, RZ, 0, 1.07288360595703125e-05 ;  /* 0x000000b4ff057431 */ /* 0x000fca00000001ff */
[----:B0-----:R-:W-:Y:S04]  /*0140*/  STG.E desc[UR36][R2.64+0x4], R5 ;  /* 0x0000040502007986 */ /* 0x001fe8000c101924 */
[----:B------:R-:W-:Y:S01]  /*0150*/  STG.E desc[UR36][R2.64], RZ ;  /* 0x000000ff02007986 */ /* 0x000fe2000c101924 */
[----:B------:R-:W-:Y:S05]  /*0160*/  EXIT ;  /* 0x000000000000794d */ /* 0x000fea0003800000 */
.L_x_1:
[----:B------:R-:W-:-:S00]  /*0170*/  BRA `(.L_x_1) ;  /* 0xfffffffc00fc7947 */ /* 0x000fc0000383ffff */
[----:B------:R-:W-:-:S00]  /*0180*/  NOP ;  /* 0x0000000000007918 */ /* 0x000fc00000000000 */
[----:B------:R-:W-:-:S00]  /*0190*/  NOP ;  /* 0x0000000000007918 */ /* 0x000fc00000000000 */
[----:B------:R-:W-:-:S00]  /*01a0*/  NOP ;  /* 0x0000000000007918 */ /* 0x000fc00000000000 */
[----:B------:R-:W-:-:S00]  /*01b0*/  NOP ;  /* 0x0000000000007918 */ /* 0x000fc00000000000 */
[----:B------:R-:W-:-:S00]  /*01c0*/  NOP ;  /* 0x0000000000007918 */ /* 0x000fc00000000000 */
[----:B------:R-:W-:-:S00]  /*01d0*/  NOP ;  /* 0x0000000000007918 */ /* 0x000fc00000000000 */
[----:B------:R-:W-:-:S00]  /*01e0*/  NOP ;  /* 0x0000000000007918 */ /* 0x000fc00000000000 */
[----:B------:R-:W-:-:S00]  /*01f0*/  NOP ;  /* 0x0000000000007918 */ /* 0x000fc00000000000 */
.L_x_54:


//--------------------- .text._Z17my_poolingIndicesPfPiPKfmmmmm --------------------------
	.section	.text._Z17my_poolingIndicesPfPiPKfmmmmm,"ax",@progbits
	.align	128
        .global         _Z17my_poolingIndicesPfPiPKfmmmmm
        .type           _Z17my_poolingIndicesPfPiPKfmmmmm,@function
        .size           _Z17my_poolingIndicesPfPiPKfmmmmm,(.L_x_52 - _Z17my_poolingIndicesPfPiPKfmmmmm)
        .other          _Z17my_poolingIndicesPfPiPKfmmmmm,@"STO_CUDA_ENTRY STV_DEFAULT"
_Z17my_poolingIndicesPfPiPKfmmmmm:
.text._Z17my_poolingIndicesPfPiPKfmmmmm:
[----:B------:R-:W-:Y:S01]  /*0000*/  LDC R1, c[0x0][0x37c] ;  /* 0x0000df00ff017b82 */ /* 0x000fe20000000800 */
[----:B------:R-:W0:Y:S01]  /*0010*/  LDCU.64 UR4, c[0x0][0x3b8] ;  /* 0x00007700ff0477ac */ /* 0x000e220008000a00 */
[----:B------:R-:W-:Y:S01]  /*0020*/  IMAD.MOV.U32 R2, RZ, RZ, 0x1 ;  /* 0x00000001ff027424 */ /* 0x000fe200078e00ff */
[----:B0-----:R-:W0:Y:S01]  /*0030*/  I2F.F64.U64 R4, UR4 ;  /* 0x0000000400047d12 */ /* 0x001e220008301800 */
[----:B------:R-:W1:Y:S07]  /*0040*/  LDCU.64 UR4, c[0x0][0x398] ;  /* 0x00007300ff0477ac */ /* 0x000e6e0008000a00 */
[----:B0-----:R-:W0:Y:S08]  /*0050*/  MUFU.RCP64H R3, R5 ;  /* 0x0000000500037308 */ /* 0x001e300000001800 */
[----:B-1----:R-:W1:Y:S01]  /*0060*/  I2F.F64.U64 R20, UR4 ;  /* 0x0000000400147d12 */ /* 0x002e620008301800 */
[----:B0-----:R-:W-:Y:S01]  /*0070*/  DFMA R6, -R4, R2, 1 ;  /* 0x3ff000000406742b */ /* 0x001fe20000000102 */
[----:B-1----:R-:W-:-:S07]  /*0080*/  FSETP.GEU.AND P1, PT, |R21|, 6.5827683646048100446e-37, PT ;  /* 0x036000001500780b */ /* 0x002fce0003f2e200 */
[----:B------:R-:W-:-:S08]  /*0090*/  DFMA R6, R6, R6, R6 ;  /* 0x000000060606722b */ /* 0x000fd00000000006 */
[----:B------:R-:W-:-:S08]  /*00a0*/  DFMA R6, R2, R6, R2 ;  /* 0x000000060206722b */ /* 0x000fd00000000002 */
[----:B------:R-:W-:-:S08]  /*00b0*/  DFMA R2, -R4, R6, 1 ;  /* 0x3ff000000402742b */ /* 0x000fd00000000106 */
[----:B------:R-:W-:-:S08]  /*00c0*/  DFMA R2, R6, R2, R6 ;  /* 0x000000020602722b */ /* 0x000fd00000000006 */
[----:B------:R-:W-:-:S08]  /*00d0*/  DMUL R14, R20, R2 ;  /* 0x00000002140e7228 */ /* 0x000fd00000000000 */
[----:B------:R-:W-:-:S08]  /*00e0*/  DFMA R6, -R4, R14, R20 ;  /* 0x0000000e0406722b */ /* 0x000fd00000000114 */
[----:B------:R-:W-:-:S10]  /*00f0*/  DFMA R14, R2, R6, R14 ;  /* 0x00000006020e722b */ /* 0x000fd4000000000e */
[----:B------:R-:W-:-:S05]  /*0100*/  FFMA R0, RZ, R5, R15 ;  /* 0x00000005ff007223 */ /* 0x000fca000000000f */
[----:B------:R-:W-:-:S13]  /*0110*/  FSETP.GT.AND P0, PT, |R0|, 1.469367938527859385e-39, PT ;  /* 0x001000000000780b */ /* 0x000fda0003f04200 */
[----:B------:R-:W-:Y:S05]  /*0120*/  @P0 BRA P1, `(.L_x_2) ;  /* 0x0000000000180947 */ /* 0x000fea0000800000 */
[----:B------:R-:W-:Y:S01]  /*0130*/  IMAD.MOV.U32 R12, RZ, RZ, R4 ;  /* 0x000000ffff0c7224 */ /* 0x000fe200078e0004 */
[----:B------:R-:W-:Y:S01]  /*0140*/  MOV R2, 0x170 ;  /* 0x0000017000027802 */ /* 0x000fe20000000f00 */
[----:B------:R-:W-:-:S07]  /*0150*/  IMAD.MOV.U32 R13, RZ, RZ, R5 ;  /* 0x000000ffff0d7224 */ /* 0x000fce00078e0005 */
[----:B------:R-:W-:Y:S05]  /*0160*/  CALL.REL.NOINC `($__internal_0_$__cuda_sm20_div_rn_f64_full) ;  /* 0x0000001800907944 */ /* 0x000fea0003c00000 */
[----:B------:R-:W-:Y:S02]  /*0170*/  IMAD.MOV.U32 R14, RZ, RZ, R24 ;  /* 0x000000ffff0e7224 */ /* 0x000fe400078e0018 */
[----:B------:R-:W-:-:S07]  /*0180*/  IMAD.MOV.U32 R15, RZ, RZ, R25 ;  /* 0x000000ffff0f7224 */ /* 0x000fce00078e0019 */
.L_x_2:
[----:B------:R-:W0:Y:S01]  /*0190*/  MUFU.RCP64H R3, R5 ;  /* 0x0000000500037308 */ /* 0x000e220000001800 */
[----:B------:R-:W-:Y:S01]  /*01a0*/  IMAD.MOV.U32 R2, RZ, RZ, 0x1 ;  /* 0x00000001ff027424 */ /* 0x000fe200078e00ff */
[----:B------:R-:W1:Y:S06]  /*01b0*/  LDCU.64 UR4, c[0x0][0x3a0] ;  /* 0x00007400ff0477ac */ /* 0x000e6c0008000a00 */
[----:B------:R-:W-:Y:S01]  /*01c0*/  F2I.U64.F64.CEIL R14, R14 ;  /* 0x0000000e000e7311 */ /* 0x000fe20000309800 */
[----:B0-----:R-:W-:-:S07]  /*01d0*/  DFMA R6, -R4, R2, 1 ;  /* 0x3ff000000406742b */ /* 0x001fce0000000102 */
[----:B-1----:R-:W0:Y:S01]  /*01e0*/  I2F.F64.U64 R20, UR4 ;  /* 0x0000000400147d12 */ /* 0x002e220008301800 */
[----:B------:R-:W-:-:S08]  /*01f0*/  DFMA R6, R6, R6, R6 ;  /* 0x000000060606722b */ /* 0x000fd00000000006 */
[----:B------:R-:W-:Y:S01]  /*0200*/  DFMA R6, R2, R6, R2 ;  /* 0x000000060206722b */ /* 0x000fe20000000002 */
[----:B0-----:R-:W-:-:S07]  /*0210*/  FSETP.GEU.AND P1, PT, |R21|, 6.5827683646048100446e-37, PT ;  /* 0x036000001500780b */ /* 0x001fce0003f2e200 */
        /* <DEDUP_REMOVED lines=14> */
.L_x_3:
[----:B------:R-:W0:Y:S01]  /*0300*/  LDCU UR4, c[0x0][0x360] ;  /* 0x00006c00ff0477ac */ /* 0x000e220008000800 */
[----:B------:R-:W-:Y:S01]  /*0310*/  IMAD.MOV.U32 R4, RZ, RZ, 0x1 ;  /* 0x00000001ff047424 */ /* 0x000fe200078e00ff */
[----:B------:R-:W1:Y:S01]  /*0320*/  F2I.U64.F64.CEIL R2, R2 ;  /* 0x0000000200027311 */ /* 0x000e620000309800 */
[----:B------:R-:W-:Y:S01]  /*0330*/  BSSY.RECONVERGENT B0, `(.L_x_4) ;  /* 0x000001b000007945 */ /* 0x000fe20003800200 */
[----:B-1----:R-:W-:-:S06]  /*0340*/  IMAD R11, R15, R2, RZ ;  /* 0x000000020f0b7224 */ /* 0x002fcc00078e02ff */
[----:B0-----:R-:W0:Y:S01]  /*0350*/  I2F.F64.U32 R6, UR4 ;  /* 0x0000000400067d12 */ /* 0x001e220008201800 */
[----:B------:R-:W-:-:S04]  /*0360*/  IMAD.WIDE.U32 R16, R14, R2, RZ ;  /* 0x000000020e107225 */ /* 0x000fc800078e00ff */
[----:B------:R-:W-:-:S03]  /*0370*/  IMAD R11, R14, R3, R11 ;  /* 0x000000030e0b7224 */ /* 0x000fc600078e020b */
[----:B0-----:R-:W0:Y:S02]  /*0380*/  MUFU.RCP64H R5, R7 ;  /* 0x0000000700057308 */ /* 0x001e240000001800 */
[----:B0-----:R-:W-:-:S08]  /*0390*/  DFMA R8, -R6, R4, 1 ;  /* 0x3ff000000608742b */ /* 0x001fd00000000104 */
[----:B------:R-:W-:-:S08]  /*03a0*/  DFMA R8, R8, R8, R8 ;  /* 0x000000080808722b */ /* 0x000fd00000000008 */
[----:B------:R-:W-:Y:S01]  /*03b0*/  DFMA R8, R4, R8, R4 ;  /* 0x000000080408722b */ /* 0x000fe20000000004 */
[----:B------:R-:W-:Y:S02]  /*03c0*/  IMAD.IADD R5, R17, 0x1, R11 ;  /* 0x0000000111057824 */ /* 0x000fe400078e020b */
[----:B------:R-:W-:-:S05]  /*03d0*/  IMAD.MOV.U32 R4, RZ, RZ, R16 ;  /* 0x000000ffff047224 */ /* 0x000fca00078e0010 */
[----:B------:R-:W-:Y:S01]  /*03e0*/  DFMA R10, -R6, R8, 1 ;  /* 0x3ff00000060a742b */ /* 0x000fe20000000108 */
[----:B------:R-:W0:Y:S07]  /*03f0*/  I2F.F64.U64 R20, R4 ;  /* 0x0000000400147312 */ /* 0x000e2e0000301800 */
[----:B------:R-:W-:-:S08]  /*0400*/  DFMA R10, R8, R10, R8 ;  /* 0x0000000a080a722b */ /* 0x000fd00000000008 */
[----:B0-----:R-:W-:Y:S01]  /*0410*/  DMUL R2, R20, R10 ;  /* 0x0000000a14027228 */ /* 0x001fe20000000000 */
[----:B------:R-:W-:-:S07]  /*0420*/  FSETP.GEU.AND P1, PT, |R21|, 6.5827683646048100446e-37, PT ;  /* 0x036000001500780b */ /* 0x000fce0003f2e200 */
        /* <DEDUP_REMOVED lines=11> */
.L_x_5:
[----:B------:R-:W-:Y:S05]  /*04e0*/  BSYNC.RECONVERGENT B0 ;  /* 0x0000000000007941 */ /* 0x000fea0003800200 */
.L_x_4:
[----:B------:R-:W0:Y:S01]  /*04f0*/  S2R R7, SR_TID.X ;  /* 0x0000000000077919 */ /* 0x000e220000002100 */
[----:B------:R-:W0:Y:S02]  /*0500*/  F2I.U64.F64.CEIL R2, R2 ;  /* 0x0000000200027311 */ /* 0x000e240000309800 */
[CC--:B0-----:R-:W-:Y:S02]  /*0510*/  IMAD R9, R2.reuse, R7.reuse, R2 ;  /* 0x0000000702097224 */ /* 0x0c1fe400078e0202 */
[-C--:B------:R-:W-:Y:S02]  /*0520*/  IMAD R11, R3, R7.reuse, RZ ;  /* 0x00000007030b7224 */ /* 0x080fe400078e02ff */
[----:B------:R-:W-:Y:S01]  /*0530*/  IMAD.WIDE.U32 R6, R2, R7, RZ ;  /* 0x0000000702067225 */ /* 0x000fe200078e00ff */
[----:B------:R-:W-:-:S03]  /*0540*/  VIMNMX.U32 R0, PT, PT, R9, R16, PT ;  /* 0x0000001009007248 */ /* 0x000fc60003fe0000 */
[----:B------:R-:W-:Y:S01]  /*0550*/  IMAD.IADD R8, R7, 0x1, R11 ;  /* 0x0000000107087824 */ /* 0x000fe200078e020b */
[----:B------:R-:W-:-:S04]  /*0560*/  ISETP.GE.U32.AND P0, PT, R6, R0, PT ;  /* 0x000000000600720c */ /* 0x000fc80003f06070 */
[----:B------:R-:W-:-:S13]  /*0570*/  ISETP.GE.U32.AND.EX P0, PT, R8, RZ, PT, P0 ;  /* 0x000000ff0800720c */ /* 0x000fda0003f06100 */
[----:B------:R-:W-:Y:S05]  /*0580*/  @P0 EXIT ;  /* 0x000000000000094d */ /* 0x000fea0003800000 */
[----:B------:R-:W-:Y:S01]  /*0590*/  S2UR UR4, SR_CTAID.X ;  /* 0x00000000000479c3 */ /* 0x000fe20000002500 */
[----:B------:R-:W0:Y:S01]  /*05a0*/  LDCU.64 UR8, c[0x0][0x3a8] ;  /* 0x00007500ff0877ac */ /* 0x000e220008000a00 */
[----:B------:R-:W-:Y:S01]  /*05b0*/  IMAD.MOV.U32 R4, RZ, RZ, R6 ;  /* 0x000000ffff047224 */ /* 0x000fe200078e0006 */
[----:B------:R-:W-:Y:S01]  /*05c0*/  UMOV UR5, URZ ;  /* 0x000000ff00057c82 */ /* 0x000fe20008000000 */
[----:B------:R-:W1:Y:S04]  /*05d0*/  LDCU.64 UR14, c[0x0][0x398] ;  /* 0x00007300ff0e77ac */ /* 0x000e680008000a00 */
[----:B------:R-:W0:Y:S01]  /*05e0*/  S2UR UR6, SR_CTAID.Y ;  /* 0x00000000000679c3 */ /* 0x000e220000002600 */
[----:B-1----:R-:W-:Y:S02]  /*05f0*/  USHF.L.U64.HI UR10, UR14, 0x5, UR15 ;  /* 0x000000050e0a7899 */ /* 0x002fe4000801020f */
[----:B0-----:R-:W-:-:S02]  /*0600*/  UIMAD.WIDE.U32 UR12, UR6, UR8, UR4 ;  /* 0x00000008060c72a5 */ /* 0x001fc4000f8e0004 */
[----:B------:R-:W-:Y:S02]  /*0610*/  UIMAD UR4, UR6, UR8, UR4 ;  /* 0x00000008060472a4 */ /* 0x000fe4000f8e0204 */
[----:B------:R-:W-:Y:S01]  /*0620*/  UIMAD UR7, UR6, UR9, UR13 ;  /* 0x00000009060772a4 */ /* 0x000fe2000f8e020d */
[----:B------:R-:W0:Y:S05]  /*0630*/  LDCU.64 UR8, c[0x0][0x358] ;  /* 0x00006b00ff0877ac */ /* 0x000e2a0008000a00 */
[C---:B------:R-:W-:Y:S01]  /*0640*/  IMAD R3, R16.reuse, UR7, RZ ;  /* 0x0000000710037c24 */ /* 0x040fe2000f8e02ff */
[----:B------:R-:W-:Y:S01]  /*0650*/  USHF.L.U64.HI UR5, UR14, 0x2, UR15 ;  /* 0x000000020e057899 */ /* 0x000fe2000801020f */
[----:B------:R-:W-:Y:S01]  /*0660*/  IMAD.WIDE.U32 R16, R16, UR12, RZ ;  /* 0x0000000c10107c25 */ /* 0x000fe2000f8e00ff */
[----:B------:R-:W-:-:S03]  /*0670*/  USHF.L.U32 UR6, UR14, 0x2, URZ ;  /* 0x000000020e067899 */ /* 0x000fc600080006ff */
[----:B------:R-:W-:Y:S02]  /*0680*/  IMAD R3, R5, UR12, R3 ;  /* 0x0000000c05037c24 */ /* 0x000fe4000f8e0203 */
[----:B------:R-:W-:Y:S02]  /*0690*/  IMAD.MOV.U32 R5, RZ, RZ, R8 ;  /* 0x000000ffff057224 */ /* 0x000fe400078e0008 */
[----:B------:R-:W-:-:S07]  /*06a0*/  IMAD.IADD R7, R17, 0x1, R3 ;  /* 0x0000000111077824 */ /* 0x000fce00078e0203 */
.L_x_23:
[----:B------:R-:W-:Y:S01]  /*06b0*/  LOP3.LUT R2, R5, R15, RZ, 0xfc, !PT ;  /* 0x0000000f05027212 */ /* 0x000fe200078efcff */
[----:B------:R-:W-:Y:S03]  /*06c0*/  BSSY.RECONVERGENT B0, `(.L_x_6) ;  /* 0x0000018000007945 */ /* 0x000fe60003800200 */
[----:B------:R-:W-:-:S13]  /*06d0*/  ISETP.NE.U32.AND P0, PT, R2, RZ, PT ;  /* 0x000000ff0200720c */ /* 0x000fda0003f05070 */
[----:B------:R-:W-:Y:S05]  /*06e0*/  @P0 BRA `(.L_x_7) ;  /* 0x00000000004c0947 */ /* 0x000fea0003800000 */
[----:B------:R-:W1:Y:S01]  /*06f0*/  I2F.U32.RP R6, R14 ;  /* 0x0000000e00067306 */ /* 0x000e620000209000 */
[----:B------:R-:W-:Y:S01]  /*0700*/  IMAD.MOV R9, RZ, RZ, -R14 ;  /* 0x000000ffff097224 */ /* 0x000fe200078e0a0e */
[----:B------:R-:W-:Y:S01]  /*0710*/  ISETP.NE.U32.AND P1, PT, R14, RZ, PT ;  /* 0x000000ff0e00720c */ /* 0x000fe20003f25070 */
[----:B------:R-:W-:-:S05]  /*0720*/  IMAD.MOV.U32 R19, RZ, RZ, RZ ;  /* 0x000000ffff137224 */ /* 0x000fca00078e00ff */
[----:B-1----:R-:W1:Y:S02]  /*0730*/  MUFU.RCP R6, R6 ;  /* 0x0000000600067308 */ /* 0x002e640000001000 */
[----:B-1----:R-:W-:-:S06]  /*0740*/  VIADD R2, R6, 0xffffffe ;  /* 0x0ffffffe06027836 */ /* 0x002fcc0000000000 */
[----:B------:R1:W2:Y:S02]  /*0750*/  F2I.FTZ.U32.TRUNC.NTZ R3, R2 ;  /* 0x0000000200037305 */ /* 0x0002a4000021f000 */
[----:B-1----:R-:W-:Y:S02]  /*0760*/  IMAD.MOV.U32 R2, RZ, RZ, RZ ;  /* 0x000000ffff027224 */ /* 0x002fe400078e00ff */
[----:B--2---:R-:W-:-:S04]  /*0770*/  IMAD R9, R9, R3, RZ ;  /* 0x0000000309097224 */ /* 0x004fc800078e02ff */
[----:B------:R-:W-:-:S06]  /*0780*/  IMAD.HI.U32 R3, R3, R9, R2 ;  /* 0x0000000903037227 */ /* 0x000fcc00078e0002 */
[----:B------:R-:W-:-:S04]  /*0790*/  IMAD.HI.U32 R3, R3, R4, RZ ;  /* 0x0000000403037227 */ /* 0x000fc800078e00ff */
[----:B------:R-:W-:-:S04]  /*07a0*/  IMAD.MOV R3, RZ, RZ, -R3 ;  /* 0x000000ffff037224 */ /* 0x000fc800078e0a03 */
[----:B------:R-:W-:-:S05]  /*07b0*/  IMAD R18, R14, R3, R4 ;  /* 0x000000030e127224 */ /* 0x000fca00078e0204 */
[----:B------:R-:W-:-:S13]  /*07c0*/  ISETP.GE.U32.AND P0, PT, R18, R14, PT ;  /* 0x0000000e1200720c */ /* 0x000fda0003f06070 */
[----:B------:R-:W-:-:S05]  /*07d0*/  @P0 IMAD.IADD R18, R18, 0x1, -R14 ;  /* 0x0000000112120824 */ /* 0x000fca00078e0a0e */
[----:B------:R-:W-:-:S13]  /*07e0*/  ISETP.GE.U32.AND P0, PT, R18, R14, PT ;  /* 0x0000000e1200720c */ /* 0x000fda0003f06070 */
[----:B------:R-:W-:Y:S01]  /*07f0*/  @P0 IMAD.IADD R18, R18, 0x1, -R14 ;  /* 0x0000000112120824 */ /* 0x000fe200078e0a0e */
[----:B------:R-:W-:Y:S01]  /*0800*/  @!P1 LOP3.LUT R18, RZ, R14, RZ, 0x33, !PT ;  /* 0x0000000eff129212 */ /* 0x000fe200078e33ff */
[----:B------:R-:W-:Y:S06]  /*0810*/  BRA `(.L_x_8) ;  /* 0x0000000000087947 */ /* 0x000fec0003800000 */
.L_x_7:
[----:B------:R-:W-:-:S07]  /*0820*/  MOV R2, 0x840 ;  /* 0x0000084000027802 */ /* 0x000fce0000000f00 */
[----:B0-----:R-:W-:Y:S05]  /*0830*/  CALL.REL.NOINC `($__internal_1_$__cuda_sm20_rem_u64) ;  /* 0x0000001800447944 */ /* 0x001fea0003c00000 */
.L_x_8:
[----:B0-----:R-:W-:Y:S05]  /*0840*/  BSYNC.RECONVERGENT B0 ;  /* 0x0000000000007941 */ /* 0x001fea0003800200 */
.L_x_6:
[----:B------:R-:W0:Y:S01]  /*0850*/  I2F.F64.U64 R10, R14 ;  /* 0x0000000e000a7312 */ /* 0x000e220000301800 */
[----:B------:R-:W-:Y:S01]  /*0860*/  IMAD.MOV.U32 R2, RZ, RZ, 0x1 ;  /* 0x00000001ff027424 */ /* 0x000fe200078e00ff */
[----:B------:R-:W1:Y:S01]  /*0870*/  LDCU.64 UR16, c[0x0][0x3b8] ;  /* 0x00007700ff1077ac */ /* 0x000e620008000a00 */
[----:B------:R-:W-:Y:S05]  /*0880*/  BSSY.RECONVERGENT B0, `(.L_x_9) ;  /* 0x000001c000007945 */ /* 0x000fea0003800200 */
[----:B------:R-:W2:Y:S08]  /*0890*/  I2F.F64.U64 R12, R4 ;  /* 0x00000004000c7312 */ /* 0x000eb00000301800 */
[----:B0-----:R-:W0:Y:S01]  /*08a0*/  MUFU.RCP64H R3, R11 ;  /* 0x0000000b00037308 */ /* 0x001e220000001800 */
[----:B--2---:R-:W-:Y:S01]  /*08b0*/  FSETP.GEU.AND P1, PT, |R13|, 6.5827683646048100446e-37, PT ;  /* 0x036000000d00780b */ /* 0x004fe20003f2e200 */
[----:B0-----:R-:W-:-:S08]  /*08c0*/  DFMA R8, -R10, R2, 1 ;  /* 0x3ff000000a08742b */ /* 0x001fd00000000102 */
[----:B------:R-:W-:-:S08]  /*08d0*/  DFMA R8, R8, R8, R8 ;  /* 0x000000080808722b */ /* 0x000fd00000000008 */
[----:B------:R-:W-:-:S08]  /*08e0*/  DFMA R8, R2, R8, R2 ;  /* 0x000000080208722b */ /* 0x000fd00000000002 */
[----:B------:R-:W-:-:S08]  /*08f0*/  DFMA R2, -R10, R8, 1 ;  /* 0x3ff000000a02742b */ /* 0x000fd00000000108 */
[----:B------:R-:W-:-:S08]  /*0900*/  DFMA R2, R8, R2, R8 ;  /* 0x000000020802722b */ /* 0x000fd00000000008 */
[----:B------:R-:W-:-:S08]  /*0910*/  DMUL R8, R12, R2 ;  /* 0x000000020c087228 */ /* 0x000fd00000000000 */
[----:B------:R-:W-:-:S08]  /*0920*/  DFMA R20, -R10, R8, R12 ;  /* 0x000000080a14722b */ /* 0x000fd0000000010c */
[----:B------:R-:W-:Y:S01]  /*0930*/  DFMA R2, R2, R20, R8 ;  /* 0x000000140202722b */ /* 0x000fe20000000008 */
[----:B-1----:R-:W-:Y:S02]  /*0940*/  IMAD R21, R19, UR16, RZ ;  /* 0x0000001013157c24 */ /* 0x002fe4000f8e02ff */
[----:B------:R-:W-:-:S04]  /*0950*/  IMAD.WIDE.U32 R8, R18, UR16, RZ ;  /* 0x0000001012087c25 */ /* 0x000fc8000f8e00ff */
[----:B------:R-:W-:-:S03]  /*0960*/  IMAD R21, R18, UR17, R21 ;  /* 0x0000001112157c24 */ /* 0x000fc6000f8e0215 */
[----:B------:R-:W-:Y:S01]  /*0970*/  FFMA R6, RZ, R11, R3 ;  /* 0x0000000bff067223 */ /* 0x000fe20000000003 */
[----:B------:R-:W-:-:S04]  /*0980*/  IMAD.IADD R9, R9, 0x1, R21 ;  /* 0x0000000109097824 */ /* 0x000fc800078e0215 */
[----:B------:R-:W-:Y:S01]  /*0990*/  FSETP.GT.AND P0, PT, |R6|, 1.469367938527859385e-39, PT ;  /* 0x001000000600780b */ /* 0x000fe20003f04200 */
[----:B------:R-:W-:-:S12]  /*09a0*/  IMAD.MOV.U32 R6, RZ, RZ, R8 ;  /* 0x000000ffff067224 */ /* 0x000fd800078e0008 */
[----:B------:R-:W-:Y:S05]  /*09b0*/  @P0 BRA P1, `(.L_x_10) ;  /* 0x0000000000200947 */ /* 0x000fea0000800000 */
[----:B------:R-:W-:Y:S01]  /*09c0*/  IMAD.MOV.U32 R20, RZ, RZ, R12 ;  /* 0x000000ffff147224 */ /* 0x000fe200078e000c */
[----:B------:R-:W-:Y:S01]  /*09d0*/  MOV R21, R13 ;  /* 0x0000000d00157202 */ /* 0x000fe20000000f00 */
[----:B------:R-:W-:Y:S01]  /*09e0*/  IMAD.MOV.U32 R12, RZ, RZ, R10 ;  /* 0x000000ffff0c7224 */ /* 0x000fe200078e000a */
[----:B------:R-:W-:Y:S01]  /*09f0*/  MOV R2, 0xa20 ;  /* 0x00000a2000027802 */ /* 0x000fe20000000f00 */
[----:B------:R-:W-:-:S07]  /*0a00*/  IMAD.MOV.U32 R13, RZ, RZ, R11 ;  /* 0x000000ffff0d7224 */ /* 0x000fce00078e000b */
[----:B------:R-:W-:Y:S05]  /*0a10*/  CALL.REL.NOINC `($__internal_0_$__cuda_sm20_div_rn_f64_full) ;  /* 0x0000001000647944 */ /* 0x000fea0003c00000 */
[----:B------:R-:W-:Y:S02]  /*0a20*/  IMAD.MOV.U32 R2, RZ, RZ, R24 ;  /* 0x000000ffff027224 */ /* 0x000fe400078e0018 */
[----:B------:R-:W-:-:S07]  /*0a30*/  IMAD.MOV.U32 R3, RZ, RZ, R25 ;  /* 0x000000ffff037224 */ /* 0x000fce00078e0019 */
.L_x_10:
[----:B------:R-:W-:Y:S05]  /*0a40*/  BSYNC.RECONVERGENT B0 ;  /* 0x0000000000007941 */ /* 0x000fea0003800200 */
.L_x_9:
[----:B------:R-:W0:Y:S01]  /*0a50*/  LDC R25, c[0x0][0x3b8] ;  /* 0x0000ee00ff197b82 */ /* 0x000e220000000800 */
[----:B------:R-:W0:Y:S01]  /*0a60*/  LDCU UR11, c[0x0][0x398] ;  /* 0x00007300ff0b77ac */ /* 0x000e220008000800 */
[----:B------:R-:W-:Y:S01]  /*0a70*/  BSSY.RECONVERGENT B1, `(.L_x_11) ;  /* 0x00000fd000017945 */ /* 0x000fe20003800200 */
[----:B------:R-:W-:Y:S02]  /*0a80*/  IMAD.MOV.U32 R10, RZ, RZ, -0x1 ;  /* 0xffffffffff0a7424 */ /* 0x000fe400078e00ff */
[----:B------:R-:W-:Y:S01]  /*0a90*/  IMAD.MOV.U32 R12, RZ, RZ, -0x800000 ;  /* 0xff800000ff0c7424 */ /* 0x000fe200078e00ff */
[----:B0-----:R-:W-:-:S04]  /*0aa0*/  VIADDMNMX R11, R6, R25, UR11, PT ;  /* 0x0000000b060b7e46 */ /* 0x001fc8000b800119 */
[----:B------:R-:W-:Y:S02]  /*0ab0*/  ISETP.GE.U32.AND P0, PT, R6, R11, PT ;  /* 0x0000000b0600720c */ /* 0x000fe40003f06070 */
[----:B------:R-:W-:-:S04]  /*0ac0*/  SHF.R.S32.HI R8, RZ, 0x1f, R11 ;  /* 0x0000001fff087819 */ /* 0x000fc8000001140b */
[----:B------:R-:W-:-:S13]  /*0ad0*/  ISETP.GE.U32.AND.EX P0, PT, R9, R8, PT, P0 ;  /* 0x000000080900720c */ /* 0x000fda0003f06100 */
[----:B------:R-:W-:Y:S05]  /*0ae0*/  @P0 BRA `(.L_x_12) ;  /* 0x0000000c00d40947 */ /* 0x000fea0003800000 */
[----:B------:R-:W0:Y:S01]  /*0af0*/  LDCU.64 UR16, c[0x0][0x3b8] ;  /* 0x00007700ff1077ac */ /* 0x000e220008000a00 */
[----:B------:R-:W-:Y:S01]  /*0b00*/  FRND.F64.FLOOR R22, R2 ;  /* 0x0000000200167313 */ /* 0x000fe20000305800 */
[----:B------:R-:W1:Y:S07]  /*0b10*/  LDC.64 R12, c[0x0][0x3a0] ;  /* 0x0000e800ff0c7b82 */ /* 0x000e6e0000000a00 */
[----:B0-----:R-:W0:Y:S01]  /*0b20*/  I2F.F64.U64 R20, UR16 ;  /* 0x0000001000147d12 */ /* 0x001e220008301800 */
[----:B-1----:R-:W-:-:S04]  /*0b30*/  IMAD R24, R12, UR7, RZ ;  /* 0x000000070c187c24 */ /* 0x002fc8000f8e02ff */
[----:B------:R-:W-:Y:S01]  /*0b40*/  IMAD R13, R13, UR12, R24 ;  /* 0x0000000c0d0d7c24 */ /* 0x000fe2000f8e0218 */
[----:B0-----:R-:W-:-:S10]  /*0b50*/  DMUL R22, R20, R22 ;  /* 0x0000001614167228 */ /* 0x001fd40000000000 */
[----:B------:R-:W0:Y:S02]  /*0b60*/  F2I.U64.F64.TRUNC R22, R22 ;  /* 0x0000001600167311 */ /* 0x000e24000030d800 */
[----:B0-----:R-:W-:Y:S01]  /*0b70*/  VIADDMNMX R8, R22, R25, R12, PT ;  /* 0x0000001916087246 */ /* 0x001fe2000380010c */
[----:B------:R-:W-:-:S04]  /*0b80*/  IMAD.HI.U32 R24, R12, UR12, R22 ;  /* 0x0000000c0c187c27 */ /* 0x000fc8000f8e0016 */
[----:B------:R-:W-:Y:S02]  /*0b90*/  IMAD.IADD R10, R8, 0x1, -R22 ;  /* 0x00000001080a7824 */ /* 0x000fe400078e0a16 */
[----:B------:R-:W-:Y:S02]  /*0ba0*/  IMAD.MOV.U32 R12, RZ, RZ, -0x800000 ;  /* 0xff800000ff0c7424 */ /* 0x000fe400078e00ff */
[----:B------:R-:W-:Y:S01]  /*0bb0*/  IMAD.IADD R13, R24, 0x1, R13 ;  /* 0x00000001180d7824 */ /* 0x000fe200078e020d */
[----:B------:R-:W-:-:S04]  /*0bc0*/  LOP3.LUT R10, R10, 0x7, RZ, 0xc0, !PT ;  /* 0x000000070a0a7812 */ /* 0x000fc800078ec0ff */
[----:B------:R-:W-:-:S04]  /*0bd0*/  IADD3 R10, P1, PT, R10, -0x1, RZ ;  /* 0xffffffff0a0a7810 */ /* 0x000fc80007f3e0ff */
[----:B------:R-:W-:Y:S01]  /*0be0*/  ISETP.GE.U32.AND P0, PT, R10, 0x3, PT ;  /* 0x000000030a00780c */ /* 0x000fe20003f06070 */
[----:B------:R-:W-:-:S05]  /*0bf0*/  IMAD.X R10, RZ, RZ, -0x1, P1 ;  /* 0xffffffffff0a7424 */ /* 0x000fca00008e06ff */
[----:B------:R-:W-:Y:S01]  /*0c00*/  ISETP.GE.U32.AND.EX P0, PT, R10, RZ, PT, P0 ;  /* 0x000000ff0a00720c */ /* 0x000fe20003f06100 */
[----:B------:R-:W-:-:S12]  /*0c10*/  IMAD.MOV.U32 R10, RZ, RZ, -0x1 ;  /* 0xffffffffff0a7424 */ /* 0x000fd800078e00ff */
.L_x_22:
[----:B------:R-:W0:Y:S01]  /*0c20*/  FRND.F64.FLOOR R22, R2 ;  /* 0x0000000200167313 */ /* 0x000e220000305800 */
[----:B------:R-:W-:Y:S01]  /*0c30*/  SHF.R.S32.HI R33, RZ, 0x1f, R8 ;  /* 0x0000001fff217819 */ /* 0x000fe20000011408 */
[----:B------:R-:W-:Y:S01]  /*0c40*/  BSSY.RECONVERGENT B0, `(.L_x_13) ;  /* 0x00000d9000007945 */ /* 0x000fe20003800200 */
[----:B0-----:R-:W-:-:S06]  /*0c50*/  DMUL R22, R20, R22 ;  /* 0x0000001614167228 */ /* 0x001fcc0000000000 */
[----:B------:R-:W0:Y:S02]  /*0c60*/  F2I.U64.F64.TRUNC R26, R22 ;  /* 0x00000016001a7311 */ /* 0x000e24000030d800 */
[----:B0-----:R-:W-:-:S04]  /*0c70*/  ISETP.GE.U32.AND P1, PT, R26, R8, PT ;  /* 0x000000081a00720c */ /* 0x001fc80003f26070 */
[----:B------:R-:W-:-:S13]  /*0c80*/  ISETP.GE.U32.AND.EX P1, PT, R27, R33, PT, P1 ;  /* 0x000000211b00720c */ /* 0x000fda0003f26110 */
[----:B------:R-:W-:Y:S05]  /*0c90*/  @P1 BRA `(.L_x_14) ;  /* 0x0000000c004c1947 */ /* 0x000fea0003800000 */
[----:B------:R-:W-:Y:S01]  /*0ca0*/  IADD3 R22, P2, PT, R26, -R8, RZ ;  /* 0x800000081a167210 */ /* 0x000fe20007f5e0ff */
[----:B------:R-:W-:Y:S01]  /*0cb0*/  BSSY.RECONVERGENT B2, `(.L_x_15) ;  /* 0x000005d000027945 */ /* 0x000fe20003800200 */
[----:B------:R-:W-:Y:S02]  /*0cc0*/  IMAD.MOV.U32 R28, RZ, RZ, R26 ;  /* 0x000000ffff1c7224 */ /* 0x000fe400078e001a */
[----:B------:R-:W-:Y:S01]  /*0cd0*/  ISETP.GT.U32.AND P1, PT, R22, -0x8, PT ;  /* 0xfffffff81600780c */ /* 0x000fe20003f24070 */
[----:B------:R-:W-:Y:S02]  /*0ce0*/  IMAD.X R22, R27, 0x1, ~R33, P2 ;  /* 0x000000011b167824 */ /* 0x000fe400010e0e21 */
[----:B------:R-:W-:-:S03]  /*0cf0*/  IMAD.MOV.U32 R29, RZ, RZ, R27 ;  /* 0x000000ffff1d7224 */ /* 0x000fc600078e001b */
[----:B------:R-:W-:-:S13]  /*0d00*/  ISETP.GT.U32.AND.EX P1, PT, R22, -0x1, PT, P1 ;  /* 0xffffffff1600780c */ /* 0x000fda0003f24110 */
[----:B------:R-:W-:Y:S05]  /*0d10*/  @P1 BRA `(.L_x_16) ;  /* 0x0000000400581947 */ /* 0x000fea0003800000 */
[----:B------:R-:W0:Y:S08]  /*0d20*/  LDC R29, c[0x0][0x3a0] ;  /* 0x0000e800ff1d7b82 */ /* 0x000e300000000800 */
[----:B------:R-:W1:Y:S08]  /*0d30*/  LDC.64 R22, c[0x0][0x398] ;  /* 0x0000e600ff167b82 */ /* 0x000e700000000a00 */
[----:B------:R-:W2:Y:S08]  /*0d40*/  LDC.64 R24, c[0x0][0x390] ;  /* 0x0000e400ff187b82 */ /* 0x000eb00000000a00 */
[----:B------:R-:W3:Y:S01]  /*0d50*/  LDC R31, c[0x0][0x3a0] ;  /* 0x0000e800ff1f7b82 */ /* 0x000ee20000000800 */
[----:B0-----:R-:W-:-:S02]  /*0d60*/  IMAD R35, R29, UR12, R26 ;  /* 0x0000000c1d237c24 */ /* 0x001fc4000f8e021a */
[----:B------:R-:W-:Y:S02]  /*0d70*/  IMAD.MOV.U32 R29, RZ, RZ, R9 ;  /* 0x000000ffff1d7224 */ /* 0x000fe400078e0009 */
[----:B-1----:R-:W-:-:S04]  /*0d80*/  IMAD R28, R13, R22, RZ ;  /* 0x000000160d1c7224 */ /* 0x002fc800078e02ff */
[----:B------:R-:W-:Y:S02]  /*0d90*/  IMAD R23, R35, R23, R28 ;  /* 0x0000001723177224 */ /* 0x000fe400078e021c */
[----:B------:R-:W-:-:S04]  /*0da0*/  IMAD.MOV.U32 R28, RZ, RZ, R6 ;  /* 0x000000ffff1c7224 */ /* 0x000fc800078e0006 */
[----:B------:R-:W-:-:S04]  /*0db0*/  IMAD.WIDE.U32 R28, R35, R22, R28 ;  /* 0x00000016231c7225 */ /* 0x000fc800078e001c */
[----:B------:R-:W-:Y:S01]  /*0dc0*/  IMAD.IADD R23, R29, 0x1, R23 ;  /* 0x000000011d177824 */ /* 0x000fe200078e0217 */
[----:B--2---:R-:W-:Y:S01]  /*0dd0*/  LEA R30, P1, R28, R24, 0x2 ;  /* 0x000000181c1e7211 */ /* 0x004fe200078210ff */
[----:B------:R-:W-:-:S03]  /*0de0*/  IMAD.MOV.U32 R29, RZ, RZ, R27 ;  /* 0x000000ffff1d7224 */ /* 0x000fc600078e001b */
[----:B------:R-:W-:Y:S01]  /*0df0*/  LEA.HI.X R23, R28, R25, R23, 0x2, P1 ;  /* 0x000000191c177211 */ /* 0x000fe200008f1417 */
[--C-:B---3--:R-:W-:Y:S01]  /*0e00*/  IMAD R25, R31, UR4, R26.reuse ;  /* 0x000000041f197c24 */ /* 0x108fe2000f8e021a */
[----:B------:R-:W-:Y:S01]  /*0e10*/  IADD3 R34, P1, PT, -R26, R8, RZ ;  /* 0x000000081a227210 */ /* 0x000fe20007f3e1ff */
[----:B------:R-:W-:-:S03]  /*0e20*/  IMAD.MOV.U32 R28, RZ, RZ, R26 ;  /* 0x000000ffff1c7224 */ /* 0x000fc600078e001a */
[----:B------:R-:W-:Y:S01]  /*0e30*/  LOP3.LUT R34, R34, 0xfffffff8, RZ, 0xc0, !PT ;  /* 0xfffffff822227812 */ /* 0x000fe200078ec0ff */
[----:B------:R-:W-:Y:S02]  /*0e40*/  IMAD.X R32, R33, 0x1, ~R27, P1 ;  /* 0x0000000121207824 */ /* 0x000fe400008e0e1b */
[----:B------:R-:W-:-:S07]  /*0e50*/  IMAD R33, R25, R22, R6 ;  /* 0x0000001619217224 */ /* 0x000fce00078e0206 */
.L_x_17:
[----:B------:R-:W-:Y:S02]  /*0e60*/  IMAD.MOV.U32 R27, RZ, RZ, R23 ;  /* 0x000000ffff1b7224 */ /* 0x000fe400078e0017 */
[----:B------:R-:W-:Y:S01]  /*0e70*/  IMAD.MOV.U32 R26, RZ, RZ, R30 ;  /* 0x000000ffff1a7224 */ /* 0x000fe200078e001e */
[----:B------:R-:W-:-:S04]  /*0e80*/  IADD3 R24, P1, PT, R30, UR6, RZ ;  /* 0x000000061e187c10 */ /* 0x000fc8000ff3e0ff */
[----:B------:R-:W2:Y:S01]  /*0e90*/  LDG.E R27, desc[UR8][R26.64] ;  /* 0x000000081a1b7981 */ /* 0x000ea2000c1e1900 */
[----:B------:R-:W-:-:S05]  /*0ea0*/  IADD3.X R25, PT, PT, R23, UR5, RZ, P1, !PT ;  /* 0x0000000517197c10 */ /* 0x000fca0008ffe4ff */
[----:B------:R-:W3:Y:S01]  /*0eb0*/  LDG.E R35, desc[UR8][R24.64] ;  /* 0x0000000818237981 */ /* 0x000ee2000c1e1900 */
[----:B------:R-:W-:-:S04]  /*0ec0*/  IADD3 R36, P1, PT, R24, UR6, RZ ;  /* 0x0000000618247c10 */ /* 0x000fc8000ff3e0ff */
[----:B------:R-:W-:Y:S02]  /*0ed0*/  IADD3.X R37, PT, PT, R25, UR5, RZ, P1, !PT ;  /* 0x0000000519257c10 */ /* 0x000fe40008ffe4ff */
[----:B--2---:R-:W-:-:S04]  /*0ee0*/  FSETP.GT.AND P4, PT, R27, R12, PT ;  /* 0x0000000c1b00720b */ /* 0x004fc80003f84000 */
[----:B------:R-:W-:-:S04]  /*0ef0*/  FSEL R12, R27, R12, P4 ;  /* 0x0000000c1b0c7208 */ /* 0x000fc80002000000 */
[----:B---3--:R-:W-:-:S04]  /*0f00*/  FSETP.GT.AND P5, PT, R35, R12, PT ;  /* 0x0000000c2300720b */ /* 0x008fc80003fa4000 */
[----:B------:R-:W-:Y:S02]  /*0f10*/  FSEL R12, R35, R12, P5 ;  /* 0x0000000c230c7208 */ /* 0x000fe40002800000 */
[----:B------:R-:W2:Y:S01]  /*0f20*/  LDG.E R35, desc[UR8][R36.64] ;  /* 0x0000000824237981 */ /* 0x000ea2000c1e1900 */
[----:B------:R-:W-:-:S04]  /*0f30*/  IADD3 R26, P1, PT, R36, UR6, RZ ;  /* 0x00000006241a7c10 */ /* 0x000fc8000ff3e0ff */
[----:B------:R-:W-:Y:S02]  /*0f40*/  IADD3.X R27, PT, PT, R37, UR5, RZ, P1, !PT ;  /* 0x00000005251b7c10 */ /* 0x000fe40008ffe4ff */
[----:B--2---:R-:W-:-:S04]  /*0f50*/  FSETP.GT.AND P6, PT, R35, R12, PT ;  /* 0x0000000c2300720b */ /* 0x004fc80003fc4000 */
[----:B------:R-:W-:Y:S02]  /*0f60*/  FSEL R12, R35, R12, P6 ;  /* 0x0000000c230c7208 */ /* 0x000fe40003000000 */
[----:B------:R-:W2:Y:S01]  /*0f70*/  LDG.E R35, desc[UR8][R26.64] ;  /* 0x000000081a237981 */ /* 0x000ea2000c1e1900 */
[----:B------:R-:W-:-:S04]  /*0f80*/  IADD3 R24, P1, PT, R26, UR6, RZ ;  /* 0x000000061a187c10 */ /* 0x000fc8000ff3e0ff */
[----:B------:R-:W-:Y:S02]  /*0f90*/  IADD3.X R25, PT, PT, R27, UR5, RZ, P1, !PT ;  /* 0x000000051b197c10 */ /* 0x000fe40008ffe4ff */
[----:B--2---:R-:W-:-:S04]  /*0fa0*/  FSETP.GT.AND P1, PT, R35, R12, PT ;  /* 0x0000000c2300720b */ /* 0x004fc80003f24000 */
[----:B------:R-:W-:Y:S02]  /*0fb0*/  FSEL R12, R35, R12, P1 ;  /* 0x0000000c230c7208 */ /* 0x000fe40000800000 */
[----:B------:R0:W2:Y:S01]  /*0fc0*/  LDG.E R35, desc[UR8][R24.64] ;  /* 0x0000000818237981 */ /* 0x0000a2000c1e1900 */
[----:B------:R-:W-:-:S04]  /*0fd0*/  IADD3 R36, P2, PT, R24, UR6, RZ ;  /* 0x0000000618247c10 */ /* 0x000fc8000ff5e0ff */
[----:B------:R-:W-:Y:S02]  /*0fe0*/  IADD3.X R37, PT, PT, R25, UR5, RZ, P2, !PT ;  /* 0x0000000519257c10 */ /* 0x000fe400097fe4ff */
[----:B0-----:R-:W-:-:S04]  /*0ff0*/  IADD3 R24, P3, PT, R36, UR6, RZ ;  /* 0x0000000624187c10 */ /* 0x001fc8000ff7e0ff */
[----:B------:R-:W-:Y:S02]  /*1000*/  IADD3.X R25, PT, PT, R37, UR5, RZ, P3, !PT ;  /* 0x0000000525197c10 */ /* 0x000fe40009ffe4ff */
[----:B------:R-:W-:-:S04]  /*1010*/  IADD3 R26, P3, PT, R24, UR6, RZ ;  /* 0x00000006181a7c10 */ /* 0x000fc8000ff7e0ff */
[----:B------:R-:W-:Y:S02]  /*1020*/  IADD3.X R27, PT, PT, R25, UR5, RZ, P3, !PT ;  /* 0x00000005191b7c10 */ /* 0x000fe40009ffe4ff */
[----:B------:R-:W3:Y:S04]  /*1030*/  LDG.E R25, desc[UR8][R24.64] ;  /* 0x0000000818197981 */ /* 0x000ee8000c1e1900 */
[----:B------:R0:W4:Y:S01]  /*1040*/  LDG.E R26, desc[UR8][R26.64] ;  /* 0x000000081a1a7981 */ /* 0x000122000c1e1900 */
[----:B--2---:R-:W-:-:S04]  /*1050*/  FSETP.GT.AND P2, PT, R35, R12, PT ;  /* 0x0000000c2300720b */ /* 0x004fc80003f44000 */
[----:B------:R-:W-:Y:S02]  /*1060*/  FSEL R12, R35, R12, P2 ;  /* 0x0000000c230c7208 */ /* 0x000fe40001000000 */
[----:B------:R-:W2:Y:S01]  /*1070*/  LDG.E R35, desc[UR8][R36.64] ;  /* 0x0000000824237981 */ /* 0x000ea2000c1e1900 */
[----:B------:R-:W-:Y:S01]  /*1080*/  SEL R10, R33, R10, P4 ;  /* 0x0000000a210a7207 */ /* 0x000fe20002000000 */
[----:B------:R-:W-:Y:S01]  /*1090*/  IMAD R33, R22, 0x8, R33 ;  /* 0x0000000816217824 */ /* 0x000fe200078e0221 */
[----:B--2---:R-:W-:-:S04]  /*10a0*/  FSETP.GT.AND P3, PT, R35, R12, PT ;  /* 0x0000000c2300720b */ /* 0x004fc80003f64000 */
[----:B------:R-:W-:Y:S01]  /*10b0*/  FSEL R12, R35, R12, P3 ;  /* 0x0000000c230c7208 */ /* 0x000fe20001800000 */
[----:B------:R-:W-:-:S04]  /*10c0*/  IMAD R35, R31, UR12, R28 ;  /* 0x0000000c1f237c24 */ /* 0x000fc8000f8e021c */
[----:B------:R-:W-:-:S04]  /*10d0*/  IMAD R35, R35, R22, R6 ;  /* 0x0000001623237224 */ /* 0x000fc800078e0206 */
[----:B------:R-:W-:-:S05]  /*10e0*/  IMAD.IADD R35, R35, 0x1, R22 ;  /* 0x0000000123237824 */ /* 0x000fca00078e0216 */
[C---:B------:R-:W-:Y:S01]  /*10f0*/  SEL R10, R35.reuse, R10, P5 ;  /* 0x0000000a230a7207 */ /* 0x040fe20002800000 */
[----:B------:R-:W-:-:S05]  /*1100*/  IMAD.IADD R35, R35, 0x1, R22 ;  /* 0x0000000123237824 */ /* 0x000fca00078e0216 */
[C---:B------:R-:W-:Y:S02]  /*1110*/  SEL R10, R35.reuse, R10, P6 ;  /* 0x0000000a230a7207 */ /* 0x040fe40003000000 */
[----:B------:R-:W-:-:S04]  /*1120*/  IADD3 R35, PT, PT, R35, R22, RZ ;  /* 0x0000001623237210 */ /* 0x000fc80007ffe0ff */
[----:B------:R-:W-:Y:S02]  /*1130*/  SEL R10, R35, R10, P1 ;  /* 0x0000000a230a7207 */ /* 0x000fe40000800000 */
[----:B------:R-:W-:Y:S02]  /*1140*/  IADD3 R34, P1, PT, R34, -0x8, RZ ;  /* 0xfffffff822227810 */ /* 0x000fe40007f3e0ff */
[-C--:B---3--:R-:W-:Y:S01]  /*1150*/  FSETP.GT.AND P4, PT, R25, R12.reuse, PT ;  /* 0x0000000c1900720b */ /* 0x088fe20003f84000 */
[----:B0-----:R-:W-:Y:S01]  /*1160*/  IMAD.IADD R27, R35, 0x1, R22 ;  /* 0x00000001231b7824 */ /* 0x001fe200078e0216 */
[----:B------:R-:W-:Y:S02]  /*1170*/  IADD3.X R32, PT, PT, R32, -0x1, RZ, P1, !PT ;  /* 0xffffffff20207810 */ /* 0x000fe40000ffe4ff */
[----:B------:R-:W-:Y:S02]  /*1180*/  ISETP.NE.U32.AND P1, PT, R34, RZ, PT ;  /* 0x000000ff2200720c */ /* 0x000fe40003f25070 */
[----:B------:R-:W-:-:S02]  /*1190*/  FSEL R25, R25, R12, P4 ;  /* 0x0000000c19197208 */ /* 0x000fc40002000000 */
[----:B------:R-:W-:Y:S02]  /*11a0*/  ISETP.NE.AND.EX P1, PT, R32, RZ, PT, P1 ;  /* 0x000000ff2000720c */ /* 0x000fe40003f25310 */
[C---:B------:R-:W-:Y:S02]  /*11b0*/  SEL R10, R27.reuse, R10, P2 ;  /* 0x0000000a1b0a7207 */ /* 0x040fe40001000000 */
[----:B----4-:R-:W-:Y:S01]  /*11c0*/  FSETP.GT.AND P2, PT, R26, R25, PT ;  /* 0x000000191a00720b */ /* 0x010fe20003f44000 */
[----:B------:R-:W-:Y:S02]  /*11d0*/  IMAD.U32 R35, RZ, RZ, UR14 ;  /* 0x0000000eff237e24 */ /* 0x000fe4000f8e00ff */
[----:B------:R-:W-:Y:S01]  /*11e0*/  @P3 IMAD.IADD R10, R27, 0x1, R22 ;  /* 0x000000011b0a3824 */ /* 0x000fe200078e0216 */
[----:B------:R-:W-:Y:S01]  /*11f0*/  IADD3 R28, P3, PT, R28, 0x8, RZ ;  /* 0x000000081c1c7810 */ /* 0x000fe20007f7e0ff */
[----:B------:R-:W-:Y:S01]  /*1200*/  IMAD R27, R22, 0x2, R27 ;  /* 0x00000002161b7824 */ /* 0x000fe200078e021b */
[----:B------:R-:W-:-:S02]  /*1210*/  LEA R30, P5, R35, R30, 0x5 ;  /* 0x0000001e231e7211 */ /* 0x000fc400078a28ff */
[----:B------:R-:W-:Y:S01]  /*1220*/  FSEL R12, R26, R25, P2 ;  /* 0x000000191a0c7208 */ /* 0x000fe20001000000 */
[----:B------:R-:W-:Y:S01]  /*1230*/  IMAD.X R29, RZ, RZ, R29, P3 ;  /* 0x000000ffff1d7224 */ /* 0x000fe200018e061d */
[----:B------:R-:W-:Y:S02]  /*1240*/  SEL R10, R27, R10, P4 ;  /* 0x0000000a1b0a7207 */ /* 0x000fe40002000000 */
[----:B------:R-:W-:Y:S01]  /*1250*/  IADD3.X R23, PT, PT, R23, UR10, RZ, P5, !PT ;  /* 0x0000000a17177c10 */ /* 0x000fe2000affe4ff */
[----:B------:R-:W-:Y:S01]  /*1260*/  @P2 IMAD.IADD R10, R27, 0x1, R22 ;  /* 0x000000011b0a2824 */ /* 0x000fe200078e0216 */
[----:B------:R-:W-:Y:S06]  /*1270*/  @P1 BRA `(.L_x_17) ;  /* 0xfffffff800f81947 */ /* 0x000fec000383ffff */
.L_x_16:
[----:B------:R-:W-:Y:S05]  /*1280*/  BSYNC.RECONVERGENT B2 ;  /* 0x0000000000027941 */ /* 0x000fea0003800200 */
.L_x_15:
[----:B------:R-:W0:Y:S01]  /*1290*/  LDCU.64 UR16, c[0x0][0x3b8] ;  /* 0x00007700ff1077ac */ /* 0x000e220008000a00 */
[----:B------:R-:W-:Y:S08]  /*12a0*/  FRND.F64.FLOOR R22, R2 ;  /* 0x0000000200167313 */ /* 0x000ff00000305800 */
[----:B0-----:R-:W0:Y:S02]  /*12b0*/  I2F.F64.U64 R30, UR16 ;  /* 0x00000010001e7d12 */ /* 0x001e240008301800 */
[----:B0-----:R-:W-:-:S10]  /*12c0*/  DMUL R22, R30, R22 ;  /* 0x000000161e167228 */ /* 0x001fd40000000000 */
[----:B------:R-:W0:Y:S02]  /*12d0*/  F2I.U64.F64.TRUNC R22, R22 ;  /* 0x0000001600167311 */ /* 0x000e24000030d800 */
[----:B0-----:R-:W-:-:S05]  /*12e0*/  IMAD.IADD R24, R8, 0x1, -R22 ;  /* 0x0000000108187824 */ /* 0x001fca00078e0a16 */
[----:B------:R-:W-:-:S13]  /*12f0*/  LOP3.LUT P1, RZ, R24, 0x7, RZ, 0xc0, !PT ;  /* 0x0000000718ff7812 */ /* 0x000fda000782c0ff */
[----:B------:R-:W-:Y:S05]  /*1300*/  @!P1 BRA `(.L_x_14) ;  /* 0x0000000400b09947 */ /* 0x000fea0003800000 */
[----:B------:R-:W-:Y:S04]  /*1310*/  BSSY.RECONVERGENT B2, `(.L_x_18) ;  /* 0x000002a000027945 */ /* 0x000fe80003800200 */
[----:B------:R-:W-:Y:S05]  /*1320*/  @!P0 BRA `(.L_x_19) ;  /* 0x0000000000a08947 */ /* 0x000fea0003800000 */
[----:B------:R-:W0:Y:S08]  /*1330*/  LDC.64 R22, c[0x0][0x3a0] ;  /* 0x0000e800ff167b82 */ /* 0x000e300000000a00 */
[----:B------:R-:W1:Y:S08]  /*1340*/  LDC.64 R24, c[0x0][0x398] ;  /* 0x0000e600ff187b82 */ /* 0x000e700000000a00 */
[----:B------:R-:W2:Y:S01]  /*1350*/  LDC.64 R26, c[0x0][0x390] ;  /* 0x0000e400ff1a7b82 */ /* 0x000ea20000000a00 */
[----:B0-----:R-:W-:-:S04]  /*1360*/  IMAD R32, R22, UR7, RZ ;  /* 0x0000000716207c24 */ /* 0x001fc8000f8e02ff */
[----:B------:R-:W-:Y:S02]  /*1370*/  IMAD R23, R23, UR12, R32 ;  /* 0x0000000c17177c24 */ /* 0x000fe4000f8e0220 */
[----:B------:R-:W-:-:S04]  /*1380*/  IMAD.WIDE.U32 R32, R22, UR12, R28 ;  /* 0x0000000c16207c25 */ /* 0x000fc8000f8e001c */
[----:B------:R-:W-:Y:S02]  /*1390*/  IMAD.IADD R23, R23, 0x1, R33 ;  /* 0x0000000117177824 */ /* 0x000fe400078e0221 */
[----:B------:R-:W-:Y:S02]  /*13a0*/  IMAD.MOV.U32 R22, RZ, RZ, R6 ;  /* 0x000000ffff167224 */ /* 0x000fe400078e0006 */
[----:B-1----:R-:W-:-:S04]  /*13b0*/  IMAD R23, R23, R24, RZ ;  /* 0x0000001817177224 */ /* 0x002fc800078e02ff */
[C---:B------:R-:W-:Y:S02]  /*13c0*/  IMAD R25, R32.reuse, R25, R23 ;  /* 0x0000001920197224 */ /* 0x040fe400078e0217 */
[----:B------:R-:W-:Y:S02]  /*13d0*/  IMAD.MOV.U32 R23, RZ, RZ, R9 ;  /* 0x000000ffff177224 */ /* 0x000fe400078e0009 */
[----:B------:R-:W-:-:S04]  /*13e0*/  IMAD.WIDE.U32 R22, R32, R24, R22 ;  /* 0x0000001820167225 */ /* 0x000fc800078e0016 */
[----:B------:R-:W-:Y:S01]  /*13f0*/  IMAD.IADD R23, R23, 0x1, R25 ;  /* 0x0000000117177824 */ /* 0x000fe200078e0219 */
[----:B--2---:R-:W-:-:S04]  /*1400*/  LEA R26, P1, R22, R26, 0x2 ;  /* 0x0000001a161a7211 */ /* 0x004fc800078210ff */
[----:B------:R-:W-:Y:S02]  /*1410*/  LEA.HI.X R27, R22, R27, R23, 0x2, P1 ;  /* 0x0000001b161b7211 */ /* 0x000fe400008f1417 */
[----:B------:R-:W-:-:S03]  /*1420*/  IADD3 R32, P1, PT, R26, UR6, RZ ;  /* 0x000000061a207c10 */ /* 0x000fc6000ff3e0ff */
[----:B------:R-:W2:Y:S01]  /*1430*/  LDG.E R23, desc[UR8][R26.64] ;  /* 0x000000081a177981 */ /* 0x000ea2000c1e1900 */
[----:B------:R-:W-:Y:S02]  /*1440*/  IADD3.X R33, PT, PT, R27, UR5, RZ, P1, !PT ;  /* 0x000000051b217c10 */ /* 0x000fe40008ffe4ff */
[----:B------:R-:W-:-:S03]  /*1450*/  IADD3 R34, P1, PT, R32, UR6, RZ ;  /* 0x0000000620227c10 */ /* 0x000fc6000ff3e0ff */
[----:B------:R-:W3:Y:S01]  /*1460*/  LDG.E R25, desc[UR8][R32.64] ;  /* 0x0000000820197981 */ /* 0x000ee2000c1e1900 */
[----:B------:R-:W-:Y:S02]  /*1470*/  IADD3.X R35, PT, PT, R33, UR5, RZ, P1, !PT ;  /* 0x0000000521237c10 */ /* 0x000fe40008ffe4ff */
[----:B------:R-:W-:-:S03]  /*1480*/  IADD3 R36, P1, PT, R34, UR6, RZ ;  /* 0x0000000622247c10 */ /* 0x000fc6000ff3e0ff */
[----:B------:R-:W4:Y:S01]  /*1490*/  LDG.E R34, desc[UR8][R34.64] ;  /* 0x0000000822227981 */ /* 0x000f22000c1e1900 */
[----:B------:R-:W-:-:S06]  /*14a0*/  IADD3.X R37, PT, PT, R35, UR5, RZ, P1, !PT ;  /* 0x0000000523257c10 */ /* 0x000fcc0008ffe4ff */
[----:B------:R-:W5:Y:S01]  /*14b0*/  LDG.E R37, desc[UR8][R36.64] ;  /* 0x0000000824257981 */ /* 0x000f62000c1e1900 */
[----:B--2---:R-:W-:-:S04]  /*14c0*/  FSETP.GT.AND P1, PT, R23, R12, PT ;  /* 0x0000000c1700720b */ /* 0x004fc80003f24000 */
[----:B------:R-:W-:Y:S01]  /*14d0*/  FSEL R12, R23, R12, P1 ;  /* 0x0000000c170c7208 */ /* 0x000fe20000800000 */
[----:B------:R-:W-:Y:S01]  /*14e0*/  IMAD R23, R24, 0x2, R22 ;  /* 0x0000000218177824 */ /* 0x000fe200078e0216 */
[----:B------:R-:W-:Y:S02]  /*14f0*/  SEL R10, R22, R10, P1 ;  /* 0x0000000a160a7207 */ /* 0x000fe40000800000 */
[CC--:B---3--:R-:W-:Y:S02]  /*1500*/  FSETP.GT.AND P2, PT, R25.reuse, R12.reuse, PT ;  /* 0x0000000c1900720b */ /* 0x0c8fe40003f44000 */
[----:B------:R-:W-:Y:S02]  /*1510*/  IADD3 R28, P1, PT, R28, 0x4, RZ ;  /* 0x000000041c1c7810 */ /* 0x000fe40007f3e0ff */
[----:B------:R-:W-:-:S03]  /*1520*/  FSEL R25, R25, R12, P2 ;  /* 0x0000000c19197208 */ /* 0x000fc60001000000 */
[----:B------:R-:W-:Y:S01]  /*1530*/  IMAD.X R29, RZ, RZ, R29, P1 ;  /* 0x000000ffff1d7224 */ /* 0x000fe200008e061d */
[----:B----4-:R-:W-:-:S04]  /*1540*/  FSETP.GT.AND P3, PT, R34, R25, PT ;  /* 0x000000192200720b */ /* 0x010fc80003f64000 */
[----:B------:R-:W-:Y:S01]  /*1550*/  FSEL R12, R34, R25, P3 ;  /* 0x00000019220c7208 */ /* 0x000fe20001800000 */
[----:B------:R-:W-:-:S03]  /*1560*/  @P2 IMAD.IADD R10, R22, 0x1, R24 ;  /* 0x00000001160a2824 */ /* 0x000fc600078e0218 */
[----:B-----5:R-:W-:Y:S02]  /*1570*/  FSETP.GT.AND P4, PT, R37, R12, PT ;  /* 0x0000000c2500720b */ /* 0x020fe40003f84000 */
[----:B------:R-:W-:Y:S02]  /*1580*/  SEL R10, R23, R10, P3 ;  /* 0x0000000a170a7207 */ /* 0x000fe40001800000 */
[----:B------:R-:W-:-:S09]  /*1590*/  FSEL R12, R37, R12, P4 ;  /* 0x0000000c250c7208 */ /* 0x000fd20002000000 */
[----:B------:R-:W-:-:S07]  /*15a0*/  @P4 IMAD.IADD R10, R23, 0x1, R24 ;  /* 0x00000001170a4824 */ /* 0x000fce00078e0218 */
.L_x_19:
[----:B------:R-:W-:Y:S05]  /*15b0*/  BSYNC.RECONVERGENT B2 ;  /* 0x0000000000027941 */ /* 0x000fea0003800200 */
.L_x_18:
[----:B------:R-:W0:Y:S02]  /*15c0*/  FRND.F64.FLOOR R22, R2 ;  /* 0x0000000200167313 */ /* 0x000e240000305800 */
[----:B0-----:R-:W-:-:S10]  /*15d0*/  DMUL R22, R30, R22 ;  /* 0x000000161e167228 */ /* 0x001fd40000000000 */
[----:B------:R-:W0:Y:S02]  /*15e0*/  F2I.U64.F64.TRUNC R22, R22 ;  /* 0x0000001600167311 */ /* 0x000e24000030d800 */
[----:B0-----:R-:W-:-:S05]  /*15f0*/  IMAD.IADD R25, R8, 0x1, -R22 ;  /* 0x0000000108197824 */ /* 0x001fca00078e0a16 */
[----:B------:R-:W-:-:S04]  /*1600*/  LOP3.LUT R25, R25, 0x3, RZ, 0xc0, !PT ;  /* 0x0000000319197812 */ /* 0x000fc800078ec0ff */
[----:B------:R-:W-:-:S04]  /*1610*/  ISETP.NE.U32.AND P1, PT, R25, RZ, PT ;  /* 0x000000ff1900720c */ /* 0x000fc80003f25070 */
[----:B------:R-:W-:-:S13]  /*1620*/  ISETP.NE.AND.EX P1, PT, RZ, RZ, PT, P1 ;  /* 0x000000ffff00720c */ /* 0x000fda0003f25310 */
[----:B------:R-:W-:Y:S05]  /*1630*/  @!P1 BRA `(.L_x_14) ;  /* 0x0000000000e49947 */ /* 0x000fea0003800000 */
[----:B------:R-:W0:Y:S01]  /*1640*/  FRND.F64.FLOOR R22, R2 ;  /* 0x0000000200167313 */ /* 0x000e220000305800 */
[----:B------:R-:W-:Y:S01]  /*1650*/  ISETP.NE.U32.AND P2, PT, R25, 0x1, PT ;  /* 0x000000011900780c */ /* 0x000fe20003f45070 */
[----:B------:R-:W-:Y:S03]  /*1660*/  BSSY.RECONVERGENT B2, `(.L_x_20) ;  /* 0x0000023000027945 */ /* 0x000fe60003800200 */
[----:B------:R-:W-:Y:S01]  /*1670*/  ISETP.NE.AND.EX P2, PT, RZ, RZ, PT, P2 ;  /* 0x000000ffff00720c */ /* 0x000fe20003f45320 */
[----:B0-----:R-:W-:-:S10]  /*1680*/  DMUL R22, R30, R22 ;  /* 0x000000161e167228 */ /* 0x001fd40000000000 */
[----:B------:R-:W0:Y:S02]  /*1690*/  F2I.U64.F64.TRUNC R22, R22 ;  /* 0x0000001600167311 */ /* 0x000e24000030d800 */
[----:B0-----:R-:W-:-:S05]  /*16a0*/  IMAD.IADD R24, R8, 0x1, -R22 ;  /* 0x0000000108187824 */ /* 0x001fca00078e0a16 */
[----:B------:R-:W-:-:S04]  /*16b0*/  LOP3.LUT R24, R24, 0x1, RZ, 0xc0, !PT ;  /* 0x0000000118187812 */ /* 0x000fc800078ec0ff */
[----:B------:R-:W-:-:S04]  /*16c0*/  ISETP.NE.U32.AND P1, PT, R24, 0x1, PT ;  /* 0x000000011800780c */ /* 0x000fc80003f25070 */
[----:B------:R-:W-:Y:S01]  /*16d0*/  ISETP.NE.U32.AND.EX P1, PT, RZ, RZ, PT, P1 ;  /* 0x000000ffff00720c */ /* 0x000fe20003f25110 */
[----:B------:R-:W-:-:S12]  /*16e0*/  @!P2 BRA `(.L_x_21) ;  /* 0x000000000068a947 */ /* 0x000fd80003800000 */
[----:B------:R-:W0:Y:S01]  /*16f0*/  LDC.64 R22, c[0x0][0x3a0] ;  /* 0x0000e800ff167b82 */ /* 0x000e220000000a00 */
[----:B------:R-:W1:Y:S01]  /*1700*/  LDCU.128 UR16, c[0x0][0x390] ;  /* 0x00007200ff1077ac */ /* 0x000e620008000c00 */
[C---:B0-----:R-:W-:Y:S02]  /*1710*/  IMAD R26, R22.reuse, UR7, RZ ;  /* 0x00000007161a7c24 */ /* 0x041fe4000f8e02ff */
[----:B------:R-:W-:-:S04]  /*1720*/  IMAD.WIDE.U32 R24, R22, UR12, R28 ;  /* 0x0000000c16187c25 */ /* 0x000fc8000f8e001c */
[----:B------:R-:W-:Y:S02]  /*1730*/  IMAD R23, R23, UR12, R26 ;  /* 0x0000000c17177c24 */ /* 0x000fe4000f8e021a */
[----:B------:R-:W-:Y:S02]  /*1740*/  IMAD.MOV.U32 R22, RZ, RZ, R6 ;  /* 0x000000ffff167224 */ /* 0x000fe400078e0006 */
[----:B------:R-:W-:-:S04]  /*1750*/  IMAD.IADD R23, R23, 0x1, R25 ;  /* 0x0000000117177824 */ /* 0x000fc800078e0219 */
[----:B-1----:R-:W-:Y:S02]  /*1760*/  IMAD R25, R23, UR18, RZ ;  /* 0x0000001217197c24 */ /* 0x002fe4000f8e02ff */
[----:B------:R-:W-:Y:S02]  /*1770*/  IMAD.MOV.U32 R23, RZ, RZ, R9 ;  /* 0x000000ffff177224 */ /* 0x000fe400078e0009 */
[C---:B------:R-:W-:Y:S02]  /*1780*/  IMAD R25, R24.reuse, UR19, R25 ;  /* 0x0000001318197c24 */ /* 0x040fe4000f8e0219 */
[----:B------:R-:W-:-:S04]  /*1790*/  IMAD.WIDE.U32 R26, R24, UR18, R22 ;  /* 0x00000012181a7c25 */ /* 0x000fc8000f8e0016 */
[----:B------:R-:W-:Y:S01]  /*17a0*/  IMAD.IADD R25, R27, 0x1, R25 ;  /* 0x000000011b197824 */ /* 0x000fe200078e0219 */
[----:B------:R-:W-:-:S04]  /*17b0*/  LEA R24, P2, R26, UR16, 0x2 ;  /* 0x000000101a187c11 */ /* 0x000fc8000f8410ff */
[----:B------:R-:W-:Y:S02]  /*17c0*/  LEA.HI.X R25, R26, UR17, R25, 0x2, P2 ;  /* 0x000000111a197c11 */ /* 0x000fe400090f1419 */
[----:B------:R-:W-:-:S03]  /*17d0*/  IADD3 R22, P2, PT, R24, UR6, RZ ;  /* 0x0000000618167c10 */ /* 0x000fc6000ff5e0ff */
[----:B------:R-:W2:Y:S01]  /*17e0*/  LDG.E R27, desc[UR8][R24.64] ;  /* 0x00000008181b7981 */ /* 0x000ea2000c1e1900 */
[----:B------:R-:W-:-:S06]  /*17f0*/  IADD3.X R23, PT, PT, R25, UR5, RZ, P2, !PT ;  /* 0x0000000519177c10 */ /* 0x000fcc00097fe4ff */
[----:B------:R-:W3:Y:S01]  /*1800*/  LDG.E R23, desc[UR8][R22.64] ;  /* 0x0000000816177981 */ /* 0x000ee2000c1e1900 */
[----:B------:R-:W-:-:S05]  /*1810*/  IADD3 R28, P2, PT, R28, 0x2, RZ ;  /* 0x000000021c1c7810 */ /* 0x000fca0007f5e0ff */
[----:B------:R-:W-:Y:S01]  /*1820*/  IMAD.X R29, RZ, RZ, R29, P2 ;  /* 0x000000ffff1d7224 */ /* 0x000fe200010e061d */
[----:B--2---:R-:W-:-:S04]  /*1830*/  FSETP.GT.AND P3, PT, R27, R12, PT ;  /* 0x0000000c1b00720b */ /* 0x004fc80003f64000 */
[----:B------:R-:W-:Y:S02]  /*1840*/  FSEL R12, R27, R12, P3 ;  /* 0x0000000c1b0c7208 */ /* 0x000fe40001800000 */
[----:B------:R-:W-:Y:S02]  /*1850*/  SEL R10, R26, R10, P3 ;  /* 0x0000000a1a0a7207 */ /* 0x000fe40001800000 */
[----:B---3--:R-:W-:-:S04]  /*1860*/  FSETP.GT.AND P4, PT, R23, R12, PT ;  /* 0x0000000c1700720b */ /* 0x008fc80003f84000 */
[----:B------:R-:W-:-:S09]  /*1870*/  FSEL R12, R23, R12, P4 ;  /* 0x0000000c170c7208 */ /* 0x000fd20002000000 */
[----:B------:R-:W-:-:S07]  /*1880*/  @P4 VIADD R10, R26, UR18 ;  /* 0x000000121a0a4c36 */ /* 0x000fce0008000000 */
.L_x_21:
[----:B------:R-:W-:Y:S05]  /*1890*/  BSYNC.RECONVERGENT B2 ;  /* 0x0000000000027941 */ /* 0x000fea0003800200 */
.L_x_20:
[----:B------:R-:W-:Y:S05]  /*18a0*/  @P1 BRA `(.L_x_14) ;  /* 0x0000000000481947 */ /* 0x000fea0003800000 */
[----:B------:R-:W0:Y:S01]  /*18b0*/  LDC.64 R22, c[0x0][0x3a0] ;  /* 0x0000e800ff167b82 */ /* 0x000e220000000a00 */
[----:B------:R-:W1:Y:S01]  /*18c0*/  LDCU.128 UR16, c[0x0][0x390] ;  /* 0x00007200ff1077ac */ /* 0x000e620008000c00 */
[C---:B0-----:R-:W-:Y:S02]  /*18d0*/  IMAD R26, R22.reuse, UR7, RZ ;  /* 0x00000007161a7c24 */ /* 0x041fe4000f8e02ff */
[----:B------:R-:W-:-:S04]  /*18e0*/  IMAD.WIDE.U32 R24, R22, UR12, R28 ;  /* 0x0000000c16187c25 */ /* 0x000fc8000f8e001c */
[----:B------:R-:W-:-:S05]  /*18f0*/  IMAD R23, R23, UR12, R26 ;  /* 0x0000000c17177c24 */ /* 0x000fca000f8e021a */
[----:B------:R-:W-:Y:S01]  /*1900*/  IADD3 R22, PT, PT, R23, R25, RZ ;  /* 0x0000001917167210 */ /* 0x000fe20007ffe0ff */
[----:B------:R-:W-:-:S04]  /*1910*/  IMAD.MOV.U32 R23, RZ, RZ, R9 ;  /* 0x000000ffff177224 */ /* 0x000fc800078e0009 */
[----:B-1----:R-:W-:Y:S02]  /*1920*/  IMAD R25, R22, UR18, RZ ;  /* 0x0000001216197c24 */ /* 0x002fe4000f8e02ff */
[----:B------:R-:W-:Y:S02]  /*1930*/  IMAD.MOV.U32 R22, RZ, RZ, R6 ;  /* 0x000000ffff167224 */ /* 0x000fe400078e0006 */
[C---:B------:R-:W-:Y:S02]  /*1940*/  IMAD R25, R24.reuse, UR19, R25 ;  /* 0x0000001318197c24 */ /* 0x040fe4000f8e0219 */
[----:B------:R-:W-:-:S04]  /*1950*/  IMAD.WIDE.U32 R22, R24, UR18, R22 ;  /* 0x0000001218167c25 */ /* 0x000fc8000f8e0016 */
[----:B------:R-:W-:Y:S01]  /*1960*/  IMAD.IADD R23, R23, 0x1, R25 ;  /* 0x0000000117177824 */ /* 0x000fe200078e0219 */
[----:B------:R-:W-:-:S04]  /*1970*/  LEA R24, P1, R22, UR16, 0x2 ;  /* 0x0000001016187c11 */ /* 0x000fc8000f8210ff */
[----:B------:R-:W-:-:S06]  /*1980*/  LEA.HI.X R25, R22, UR17, R23, 0x2, P1 ;  /* 0x0000001116197c11 */ /* 0x000fcc00088f1417 */
[----:B------:R-:W2:Y:S02]  /*1990*/  LDG.E R25, desc[UR8][R24.64] ;  /* 0x0000000818197981 */ /* 0x000ea4000c1e1900 */
[----:B--2---:R-:W-:-:S13]  /*19a0*/  FSETP.GT.AND P1, PT, R25, R12, PT ;  /* 0x0000000c1900720b */ /* 0x004fda0003f24000 */
[----:B------:R-:W-:Y:S02]  /*19b0*/  @P1 IMAD.MOV.U32 R10, RZ, RZ, R22 ;  /* 0x000000ffff0a1224 */ /* 0x000fe400078e0016 */
[----:B------:R-:W-:-:S07]  /*19c0*/  @P1 IMAD.MOV.U32 R12, RZ, RZ, R25 ;  /* 0x000000ffff0c1224 */ /* 0x000fce00078e0019 */
.L_x_14:
[----:B------:R-:W-:Y:S05]  /*19d0*/  BSYNC.RECONVERGENT B0 ;  /* 0x0000000000007941 */ /* 0x000fea0003800200 */
.L_x_13:
[----:B------:R-:W-:Y:S02]  /*19e0*/  IADD3 R6, P1, PT, R6, 0x1, RZ ;  /* 0x0000000106067810 */ /* 0x000fe40007f3e0ff */
[----:B------:R-:W-:-:S03]  /*19f0*/  SHF.R.S32.HI R22, RZ, 0x1f, R11 ;  /* 0x0000001fff167819 */ /* 0x000fc6000001140b */
[----:B------:R-:W-:Y:S01]  /*1a00*/  IMAD.X R9, RZ, RZ, R9, P1 ;  /* 0x000000ffff097224 */ /* 0x000fe200008e0609 */
[----:B------:R-:W-:-:S04]  /*1a10*/  ISETP.GE.U32.AND P1, PT, R6, R11, PT ;  /* 0x0000000b0600720c */ /* 0x000fc80003f26070 */
[----:B------:R-:W-:-:S13]  /*1a20*/  ISETP.GE.U32.AND.EX P1, PT, R9, R22, PT, P1 ;  /* 0x000000160900720c */ /* 0x000fda0003f26110 */
[----:B------:R-:W-:Y:S05]  /*1a30*/  @!P1 BRA `(.L_x_22) ;  /* 0xfffffff000789947 */ /* 0x000fea000383ffff */
.L_x_12:
[----:B------:R-:W-:Y:S05]  /*1a40*/  BSYNC.RECONVERGENT B1 ;  /* 0x0000000000017941 */ /* 0x000fea0003800200 */
.L_x_11:
[----:B------:R-:W0:Y:S01]  /*1a50*/  F2I.U64.F64.FLOOR R2, R2 ;  /* 0x0000000200027311 */ /* 0x000e220000305800 */
[----:B------:R-:W-:Y:S01]  /*1a60*/  IMAD.MOV.U32 R6, RZ, RZ, R16 ;  /* 0x000000ffff067224 */ /* 0x000fe200078e0010 */
[----:B------:R-:W1:Y:S03]  /*1a70*/  LDCU.128 UR16, c[0x0][0x380] ;  /* 0x00007000ff1077ac */ /* 0x000e660008000c00 */
[----:B0-----:R-:W-:-:S04]  /*1a80*/  IMAD.WIDE.U32 R8, R14, R2, R6 ;  /* 0x000000020e087225 */ /* 0x001fc800078e0006 */
[----:B------:R-:W-:-:S04]  /*1a90*/  IMAD R11, R3, R14, RZ ;  /* 0x0000000e030b7224 */ /* 0x000fc800078e02ff */
[----:B------:R-:W-:Y:S01]  /*1aa0*/  IMAD R13, R15, R2, R11 ;  /* 0x000000020f0d7224 */ /* 0x000fe200078e020b */
[----:B------:R-:W-:-:S04]  /*1ab0*/  IADD3 R11, P0, PT, R18, R8, RZ ;  /* 0x00000008120b7210 */ /* 0x000fc80007f1e0ff */
[----:B------:R-:W-:Y:S01]  /*1ac0*/  IADD3.X R8, PT, PT, R19, R9, R13, P0, !PT ;  /* 0x0000000913087210 */ /* 0x000fe200007fe40d */
[----:B------:R-:W-:-:S03]  /*1ad0*/  IMAD.SHL.U32 R6, R11, 0x4, RZ ;  /* 0x000000040b067824 */ /* 0x000fc600078e00ff */
[----:B------:R-:W-:Y:S02]  /*1ae0*/  SHF.L.U64.HI R11, R11, 0x2, R8 ;  /* 0x000000020b0b7819 */ /* 0x000fe40000010208 */
[C---:B-1----:R-:W-:Y:S02]  /*1af0*/  IADD3 R8, P0, PT, R6.reuse, UR16, RZ ;  /* 0x0000001006087c10 */ /* 0x042fe4000ff1e0ff */
[----:B------:R-:W-:Y:S02]  /*1b00*/  IADD3 R2, P1, PT, R6, UR18, RZ ;  /* 0x0000001206027c10 */ /* 0x000fe4000ff3e0ff */
[C---:B------:R-:W-:Y:S02]  /*1b10*/  IADD3.X R9, PT, PT, R11.reuse, UR17, RZ, P0, !PT ;  /* 0x000000110b097c10 */ /* 0x040fe400087fe4ff */
[----:B------:R-:W-:Y:S02]  /*1b20*/  IADD3.X R3, PT, PT, R11, UR19, RZ, P1, !PT ;  /* 0x000000130b037c10 */ /* 0x000fe40008ffe4ff */
[----:B------:R-:W-:Y:S01]  /*1b30*/  IADD3 R4, P0, PT, R4, 0x1, RZ ;  /* 0x0000000104047810 */ /* 0x000fe20007f1e0ff */
[----:B------:R1:W-:Y:S04]  /*1b40*/  STG.E desc[UR8][R8.64], R12 ;  /* 0x0000000c08007986 */ /* 0x0003e8000c101908 */
[----:B------:R1:W-:Y:S01]  /*1b50*/  STG.E desc[UR8][R2.64], R10 ;  /* 0x0000000a02007986 */ /* 0x0003e2000c101908 */
[----:B------:R-:W-:Y:S01]  /*1b60*/  IMAD.X R5, RZ, RZ, R5, P0 ;  /* 0x000000ffff057224 */ /* 0x000fe200000e0605 */
[----:B------:R-:W-:-:S04]  /*1b70*/  ISETP.GE.U32.AND P0, PT, R4, R0, PT ;  /* 0x000000000400720c */ /* 0x000fc80003f06070 */
[----:B------:R-:W-:-:S13]  /*1b80*/  ISETP.GE.U32.AND.EX P0, PT, R5, RZ, PT, P0 ;  /* 0x000000ff0500720c */ /* 0x000fda0003f06100 */
[----:B-1----:R-:W-:Y:S05]  /*1b90*/  @!P0 BRA `(.L_x_23) ;  /* 0xffffffe800c48947 */ /* 0x002fea000383ffff */
[----:B------:R-:W-:Y:S05]  /*1ba0*/  EXIT ;  /* 0x000000000000794d */ /* 0x000fea0003800000 */
        .weak           $__internal_0_$__cuda_sm20_div_rn_f64_full
        .type           $__internal_0_$__cuda_sm20_div_rn_f64_full,@function
        .size           $__internal_0_$__cuda_sm20_div_rn_f64_full,($__internal_1_$__cuda_sm20_rem_u64 - $__internal_0_$__cuda_sm20_div_rn_f64_full)
$__internal_0_$__cuda_sm20_div_rn_f64_full:
[C---:B------:R-:W-:Y:S01]  /*1bb0*/  FSETP.GEU.AND P0, PT, |R13|.reuse, 1.469367938527859385e-39, PT ;  /* 0x001000000d00780b */ /* 0x040fe20003f0e200 */
[----:B------:R-:W-:Y:S01]  /*1bc0*/  IMAD.MOV.U32 R22, RZ, RZ, 0x1 ;  /* 0x00000001ff167424 */ /* 0x000fe200078e00ff */
[----:B------:R-:W-:Y:S01]  /*1bd0*/  LOP3.LUT R10, R13, 0x800fffff, RZ, 0xc0, !PT ;  /* 0x800fffff0d0a7812 */ /* 0x000fe200078ec0ff */
[----:B------:R-:W-:Y:S01]  /*1be0*/  BSSY.RECONVERGENT B1, `(.L_x_24) ;  /* 0x0000054000017945 */ /* 0x000fe20003800200 */
[C---:B------:R-:W-:Y:S02]  /*1bf0*/  FSETP.GEU.AND P2, PT, |R21|.reuse, 1.469367938527859385e-39, PT ;  /* 0x001000001500780b */ /* 0x040fe40003f4e200 */
[----:B------:R-:W-:Y:S01]  /*1c00*/  LOP3.LUT R11, R10, 0x3ff00000, RZ, 0xfc, !PT ;  /* 0x3ff000000a0b7812 */ /* 0x000fe200078efcff */
[----:B------:R-:W-:Y:S01]  /*1c10*/  IMAD.MOV.U32 R10, RZ, RZ, R12 ;  /* 0x000000ffff0a7224 */ /* 0x000fe200078e000c */
[----:B------:R-:W-:Y:S02]  /*1c20*/  LOP3.LUT R3, R21, 0x7ff00000, RZ, 0xc0, !PT ;  /* 0x7ff0000015037812 */ /* 0x000fe400078ec0ff */
[----:B------:R-:W-:-:S03]  /*1c30*/  LOP3.LUT R30, R13, 0x7ff00000, RZ, 0xc0, !PT ;  /* 0x7ff000000d1e7812 */ /* 0x000fc600078ec0ff */
[----:B------:R-:W-:Y:S01]  /*1c40*/  @!P0 DMUL R10, R12, 8.98846567431157953865e+307 ;  /* 0x7fe000000c0a8828 */ /* 0x000fe20000000000 */
[----:B------:R-:W-:Y:S01]  /*1c50*/  ISETP.GE.U32.AND P1, PT, R3, R30, PT ;  /* 0x0000001e0300720c */ /* 0x000fe20003f26070 */
[----:B------:R-:W-:Y:S02]  /*1c60*/  IMAD.MOV.U32 R31, RZ, RZ, R3 ;  /* 0x000000ffff1f7224 */ /* 0x000fe400078e0003 */
[----:B------:R-:W-:Y:S02]  /*1c70*/  @!P2 LOP3.LUT R8, R13, 0x7ff00000, RZ, 0xc0, !PT ;  /* 0x7ff000000d08a812 */ /* 0x000fe400078ec0ff */
[----:B------:R-:W0:Y:S02]  /*1c80*/  MUFU.RCP64H R23, R11 ;  /* 0x0000000b00177308 */ /* 0x000e240000001800 */
[----:B------:R-:W-:Y:S01]  /*1c90*/  @!P2 ISETP.GE.U32.AND P3, PT, R3, R8, PT ;  /* 0x000000080300a20c */ /* 0x000fe20003f66070 */
[----:B------:R-:W-:Y:S01]  /*1ca0*/  IMAD.MOV.U32 R8, RZ, RZ, 0x1ca00000 ;  /* 0x1ca00000ff087424 */ /* 0x000fe200078e00ff */
[----:B------:R-:W-:-:S04]  /*1cb0*/  @!P0 LOP3.LUT R30, R11, 0x7ff00000, RZ, 0xc0, !PT ;  /* 0x7ff000000b1e8812 */ /* 0x000fc800078ec0ff */
[----:B------:R-:W-:-:S04]  /*1cc0*/  @!P2 SEL R27, R8, 0x63400000, !P3 ;  /* 0x63400000081ba807 */ /* 0x000fc80005800000 */
[----:B------:R-:W-:-:S04]  /*1cd0*/  @!P2 LOP3.LUT R28, R27, 0x80000000, R21, 0xf8, !PT ;  /* 0x800000001b1ca812 */ /* 0x000fc800078ef815 */
[----:B------:R-:W-:Y:S01]  /*1ce0*/  @!P2 LOP3.LUT R29, R28, 0x100000, RZ, 0xfc, !PT ;  /* 0x001000001c1da812 */ /* 0x000fe200078efcff */
[----:B0-----:R-:W-:Y:S01]  /*1cf0*/  DFMA R24, R22, -R10, 1 ;  /* 0x3ff000001618742b */ /* 0x001fe2000000080a */
[----:B------:R-:W-:-:S07]  /*1d00*/  @!P2 IMAD.MOV.U32 R28, RZ, RZ, RZ ;  /* 0x000000ffff1ca224 */ /* 0x000fce00078e00ff */
[----:B------:R-:W-:-:S08]  /*1d10*/  DFMA R24, R24, R24, R24 ;  /* 0x000000181818722b */ /* 0x000fd00000000018 */
[----:B------:R-:W-:Y:S01]  /*1d20*/  DFMA R24, R22, R24, R22 ;  /* 0x000000181618722b */ /* 0x000fe20000000016 */
[----:B------:R-:W-:Y:S01]  /*1d30*/  SEL R23, R8, 0x63400000, !P1 ;  /* 0x6340000008177807 */ /* 0x000fe20004800000 */
[----:B------:R-:W-:-:S03]  /*1d40*/  IMAD.MOV.U32 R22, RZ, RZ, R20 ;  /* 0x000000ffff167224 */ /* 0x000fc600078e0014 */
[----:B------:R-:W-:-:S03]  /*1d50*/  LOP3.LUT R23, R23, 0x800fffff, R21, 0xf8, !PT ;  /* 0x800fffff17177812 */ /* 0x000fc600078ef815 */
[----:B------:R-:W-:-:S03]  /*1d60*/  DFMA R26, R24, -R10, 1 ;  /* 0x3ff00000181a742b */ /* 0x000fc6000000080a */
[----:B------:R-:W-:-:S05]  /*1d70*/  @!P2 DFMA R22, R22, 2, -R28 ;  /* 0x400000001616a82b */ /* 0x000fca000000081c */
[----:B------:R-:W-:-:S05]  /*1d80*/  DFMA R26, R24, R26, R24 ;  /* 0x0000001a181a722b */ /* 0x000fca0000000018 */
[----:B------:R-:W-:-:S03]  /*1d90*/  @!P2 LOP3.LUT R31, R23, 0x7ff00000, RZ, 0xc0, !PT ;  /* 0x7ff00000171fa812 */ /* 0x000fc600078ec0ff */
[----:B------:R-:W-:Y:S02]  /*1da0*/  DMUL R24, R26, R22 ;  /* 0x000000161a187228 */ /* 0x000fe40000000000 */
[----:B------:R-:W-:-:S05]  /*1db0*/  VIADD R32, R31, 0xffffffff ;  /* 0xffffffff1f207836 */ /* 0x000fca0000000000 */
[----:B------:R-:W-:Y:S01]  /*1dc0*/  ISETP.GT.U32.AND P0, PT, R32, 0x7feffffe, PT ;  /* 0x7feffffe2000780c */ /* 0x000fe20003f04070 */
[----:B------:R-:W-:Y:S01]  /*1dd0*/  VIADD R32, R30, 0xffffffff ;  /* 0xffffffff1e207836 */ /* 0x000fe20000000000 */
[----:B------:R-:W-:-:S04]  /*1de0*/  DFMA R28, R24, -R10, R22 ;  /* 0x8000000a181c722b */ /* 0x000fc80000000016 */
[----:B------:R-:W-:-:S04]  /*1df0*/  ISETP.GT.U32.OR P0, PT, R32, 0x7feffffe, P0 ;  /* 0x7feffffe2000780c */ /* 0x000fc80000704470 */
[----:B------:R-:W-:-:S09]  /*1e00*/  DFMA R28, R26, R28, R24 ;  /* 0x0000001c1a1c722b */ /* 0x000fd20000000018 */
[----:B------:R-:W-:Y:S05]  /*1e10*/  @P0 BRA `(.L_x_25) ;  /* 0x00000000006c0947 */ /* 0x000fea0003800000 */
[----:B------:R-:W-:-:S04]  /*1e20*/  LOP3.LUT R24, R13, 0x7ff00000, RZ, 0xc0, !PT ;  /* 0x7ff000000d187812 */ /* 0x000fc800078ec0ff */
[CC--:B------:R-:W-:Y:S02]  /*1e30*/  VIADDMNMX R20, R3.reuse, -R24.reuse, 0xb9600000, !PT ;  /* 0xb960000003147446 */ /* 0x0c0fe40007800918 */
[----:B------:R-:W-:Y:S02]  /*1e40*/  ISETP.GE.U32.AND P0, PT, R3, R24, PT ;  /* 0x000000180300720c */ /* 0x000fe40003f06070 */
[----:B------:R-:W-:Y:S01]  /*1e50*/  VIMNMX R3, PT, PT, R20, 0x46a00000, PT ;  /* 0x46a0000014037848 */ /* 0x000fe20003fe0100 */
[----:B------:R-:W-:Y:S01]  /*1e60*/  IMAD.MOV.U32 R20, RZ, RZ, RZ ;  /* 0x000000ffff147224 */ /* 0x000fe200078e00ff */
[----:B------:R-:W-:-:S05]  /*1e70*/  SEL R8, R8, 0x63400000, !P0 ;  /* 0x6340000008087807 */ /* 0x000fca0004000000 */
[----:B------:R-:W-:-:S04]  /*1e80*/  IMAD.IADD R3, R3, 0x1, -R8 ;  /* 0x0000000103037824 */ /* 0x000fc800078e0a08 */
[----:B------:R-:W-:-:S06]  /*1e90*/  VIADD R21, R3, 0x7fe00000 ;  /* 0x7fe0000003157836 */ /* 0x000fcc0000000000 */
[----:B------:R-:W-:-:S10]  /*1ea0*/  DMUL R24, R28, R20 ;  /* 0x000000141c187228 */ /* 0x000fd40000000000 */
[----:B------:R-:W-:-:S13]  /*1eb0*/  FSETP.GTU.AND P0, PT, |R25|, 1.469367938527859385e-39, PT ;  /* 0x001000001900780b */ /* 0x000fda0003f0c200 */
[----:B------:R-:W-:Y:S05]  /*1ec0*/  @P0 BRA `(.L_x_26) ;  /* 0x0000000000940947 */ /* 0x000fea0003800000 */
[----:B------:R-:W-:Y:S01]  /*1ed0*/  DFMA R10, R28, -R10, R22 ;  /* 0x8000000a1c0a722b */ /* 0x000fe20000000016 */
[----:B------:R-:W-:-:S09]  /*1ee0*/  IMAD.MOV.U32 R20, RZ, RZ, RZ ;  /* 0x000000ffff147224 */ /* 0x000fd200078e00ff */
[C---:B------:R-:W-:Y:S02]  /*1ef0*/  FSETP.NEU.AND P0, PT, R11.reuse, RZ, PT ;  /* 0x000000ff0b00720b */ /* 0x040fe40003f0d000 */
[----:B------:R-:W-:-:S04]  /*1f00*/  LOP3.LUT R13, R11, 0x80000000, R13, 0x48, !PT ;  /* 0x800000000b0d7812 */ /* 0x000fc800078e480d */
[----:B------:R-:W-:-:S07]  /*1f10*/  LOP3.LUT R21, R13, R21, RZ, 0xfc, !PT ;  /* 0x000000150d157212 */ /* 0x000fce00078efcff */
[----:B------:R-:W-:Y:S05]  /*1f20*/  @!P0 BRA `(.L_x_26) ;  /* 0x00000000007c8947 */ /* 0x000fea0003800000 */
[----:B------:R-:W-:Y:S01]  /*1f30*/  IMAD.MOV R11, RZ, RZ, -R3 ;  /* 0x000000ffff0b7224 */ /* 0x000fe200078e0a03 */
[----:B------:R-:W-:Y:S01]  /*1f40*/  DMUL.RP R20, R28, R20 ;  /* 0x000000141c147228 */ /* 0x000fe20000008000 */
[----:B------:R-:W-:Y:S01]  /*1f50*/  IMAD.MOV.U32 R10, RZ, RZ, RZ ;  /* 0x000000ffff0a7224 */ /* 0x000fe200078e00ff */
[----:B------:R-:W-:-:S05]  /*1f60*/  IADD3 R3, PT, PT, -R3, -0x43300000, RZ ;  /* 0xbcd0000003037810 */ /* 0x000fca0007ffe1ff */
[----:B------:R-:W-:-:S03]  /*1f70*/  DFMA R10, R24, -R10, R28 ;  /* 0x8000000a180a722b */ /* 0x000fc6000000001c */
[----:B------:R-:W-:-:S07]  /*1f80*/  LOP3.LUT R13, R21, R13, RZ, 0x3c, !PT ;  /* 0x0000000d150d7212 */ /* 0x000fce00078e3cff */
[----:B------:R-:W-:-:S04]  /*1f90*/  FSETP.NEU.AND P0, PT, |R11|, R3, PT ;  /* 0x000000030b00720b */ /* 0x000fc80003f0d200 */
[----:B------:R-:W-:Y:S02]  /*1fa0*/  FSEL R24, R20, R24, !P0 ;  /* 0x0000001814187208 */ /* 0x000fe40004000000 */
[----:B------:R-:W-:Y:S01]  /*1fb0*/  FSEL R25, R13, R25, !P0 ;  /* 0x000000190d197208 */ /* 0x000fe20004000000 */
[----:B------:R-:W-:Y:S06]  /*1fc0*/  BRA `(.L_x_26) ;  /* 0x0000000000547947 */ /* 0x000fec0003800000 */
.L_x_25:
[----:B------:R-:W-:-:S14]  /*1fd0*/  DSETP.NAN.AND P0, PT, R20, R20, PT ;  /* 0x000000141400722a */ /* 0x000fdc0003f08000 */
[----:B------:R-:W-:Y:S05]  /*1fe0*/  @P0 BRA `(.L_x_27) ;  /* 0x0000000000440947 */ /* 0x000fea0003800000 */
[----:B------:R-:W-:-:S14]  /*1ff0*/  DSETP.NAN.AND P0, PT, R12, R12, PT ;  /* 0x0000000c0c00722a */ /* 0x000fdc0003f08000 */
[----:B------:R-:W-:Y:S05]  /*2000*/  @P0 BRA `(.L_x_28) ;  /* 0x0000000000300947 */ /* 0x000fea0003800000 */
[----:B------:R-:W-:Y:S01]  /*2010*/  ISETP.NE.AND P0, PT, R31, R30, PT ;  /* 0x0000001e1f00720c */ /* 0x000fe20003f05270 */
[----:B------:R-:W-:Y:S01]  /*2020*/  IMAD.MOV.U32 R25, RZ, RZ, -0x80000 ;  /* 0xfff80000ff197424 */ /* 0x000fe200078e00ff */
[----:B------:R-:W-:-:S11]  /*2030*/  MOV R24, 0x0 ;  /* 0x0000000000187802 */ /* 0x000fd60000000f00 */
[----:B------:R-:W-:Y:S05]  /*2040*/  @!P0 BRA `(.L_x_26) ;  /* 0x0000000000348947 */ /* 0x000fea0003800000 */
[----:B------:R-:W-:Y:S02]  /*2050*/  ISETP.NE.AND P0, PT, R31, 0x7ff00000, PT ;  /* 0x7ff000001f00780c */ /* 0x000fe40003f05270 */
[----:B------:R-:W-:Y:S02]  /*2060*/  LOP3.LUT R25, R21, 0x80000000, R13, 0x48, !PT ;  /* 0x8000000015197812 */ /* 0x000fe400078e480d */
[----:B------:R-:W-:-:S13]  /*2070*/  ISETP.EQ.OR P0, PT, R30, RZ, !P0 ;  /* 0x000000ff1e00720c */ /* 0x000fda0004702670 */
[----:B------:R-:W-:Y:S01]  /*2080*/  @P0 LOP3.LUT R3, R25, 0x7ff00000, RZ, 0xfc, !PT ;  /* 0x7ff0000019030812 */ /* 0x000fe200078efcff */
[----:B------:R-:W-:Y:S02]  /*2090*/  @!P0 IMAD.MOV.U32 R24, RZ, RZ, RZ ;  /* 0x000000ffff188224 */ /* 0x000fe400078e00ff */
[----:B------:R-:W-:Y:S02]  /*20a0*/  @P0 IMAD.MOV.U32 R24, RZ, RZ, RZ ;  /* 0x000000ffff180224 */ /* 0x000fe400078e00ff */
[----:B------:R-:W-:Y:S01]  /*20b0*/  @P0 IMAD.MOV.U32 R25, RZ, RZ, R3 ;  /* 0x000000ffff190224 */ /* 0x000fe200078e0003 */
[----:B------:R-:W-:Y:S06]  /*20c0*/  BRA `(.L_x_26) ;  /* 0x0000000000147947 */ /* 0x000fec0003800000 */
.L_x_28:
[----:B------:R-:W-:Y:S01]  /*20d0*/  LOP3.LUT R25, R13, 0x80000, RZ, 0xfc, !PT ;  /* 0x000800000d197812 */ /* 0x000fe200078efcff */
[----:B------:R-:W-:Y:S01]  /*20e0*/  IMAD.MOV.U32 R24, RZ, RZ, R12 ;  /* 0x000000ffff187224 */ /* 0x000fe200078e000c */
[----:B------:R-:W-:Y:S06]  /*20f0*/  BRA `(.L_x_26) ;  /* 0x0000000000087947 */ /* 0x000fec0003800000 */
.L_x_27:
[----:B------:R-:W-:Y:S01]  /*2100*/  LOP3.LUT R25, R21, 0x80000, RZ, 0xfc, !PT ;  /* 0x0008000015197812 */ /* 0x000fe200078efcff */
[----:B------:R-:W-:-:S07]  /*2110*/  IMAD.MOV.U32 R24, RZ, RZ, R20 ;  /* 0x000000ffff187224 */ /* 0x000fce00078e0014 */
.L_x_26:
[----:B------:R-:W-:Y:S05]  /*2120*/  BSYNC.RECONVERGENT B1 ;  /* 0x0000000000017941 */ /* 0x000fea0003800200 */
.L_x_24:
[----:B------:R-:W-:-:S04]  /*2130*/  IMAD.MOV.U32 R3, RZ, RZ, 0x0 ;  /* 0x00000000ff037424 */ /* 0x000fc800078e00ff */
[----:B------:R-:W-:Y:S05]  /*2140*/  RET.REL.NODEC R2 `(_Z17my_poolingIndicesPfPiPKfmmmmm) ;  /* 0xffffffdc02ac7950 */ /* 0x000fea0003c3ffff */
        .weak           $__internal_1_$__cuda_sm20_rem_u64
        .type           $__internal_1_$__cuda_sm20_rem_u64,@function
        .size           $__internal_1_$__cuda_sm20_rem_u64,(.L_x_52 - $__internal_1_$__cuda_sm20_rem_u64)
$__internal_1_$__cuda_sm20_rem_u64:
[----:B------:R-:W-:Y:S02]  /*2150*/  IMAD.MOV.U32 R12, RZ, RZ, R14 ;  /* 0x000000ffff0c7224 */ /* 0x000fe400078e000e */
[----:B------:R-:W-:-:S04]  /*2160*/  IMAD.MOV.U32 R13, RZ, RZ, R15 ;  /* 0x000000ffff0d7224 */ /* 0x000fc800078e000f */
[----:B------:R-:W0:Y:S08]  /*2170*/  I2F.U64.RP R12, R12 ;  /* 0x0000000c000c7312 */ /* 0x000e300000309000 */
[----:B0-----:R-:W0:Y:S02]  /*2180*/  MUFU.RCP R3, R12 ;  /* 0x0000000c00037308 */ /* 0x001e240000001000 */
[----:B0-----:R-:W-:-:S06]  /*2190*/  VIADD R3, R3, 0x1ffffffe ;  /* 0x1ffffffe03037836 */ /* 0x001fcc0000000000 */
[----:B------:R-:W0:Y:S02]  /*21a0*/  F2I.U64.TRUNC R8, R3 ;  /* 0x0000000300087311 */ /* 0x000e24000020d800 */
[----:B0-----:R-:W-:-:S04]  /*21b0*/  IMAD.WIDE.U32 R10, R8, R14, RZ ;  /* 0x0000000e080a7225 */ /* 0x001fc800078e00ff */
[----:B------:R-:W-:Y:S01]  /*21c0*/  IMAD R11, R8, R15, R11 ;  /* 0x0000000f080b7224 */ /* 0x000fe200078e020b */
[----:B------:R-:W-:-:S03]  /*21d0*/  IADD3 R19, P0, PT, RZ, -R10, RZ ;  /* 0x8000000aff137210 */ /* 0x000fc60007f1e0ff */
[----:B------:R-:W-:Y:S02]  /*21e0*/  IMAD R11, R9, R14, R11 ;  /* 0x0000000e090b7224 */ /* 0x000fe400078e020b */
[----:B------:R-:W-:-:S04]  /*21f0*/  IMAD.HI.U32 R10, R8, R19, RZ ;  /* 0x00000013080a7227 */ /* 0x000fc800078e00ff */
[----:B------:R-:W-:Y:S02]  /*2200*/  IMAD.X R21, RZ, RZ, ~R11, P0 ;  /* 0x000000ffff157224 */ /* 0x000fe400000e0e0b */
[----:B------:R-:W-:Y:S02]  /*2210*/  IMAD.MOV.U32 R11, RZ, RZ, R8 ;  /* 0x000000ffff0b7224 */ /* 0x000fe400078e0008 */
[-C--:B------:R-:W-:Y:S02]  /*2220*/  IMAD R13, R9, R21.reuse, RZ ;  /* 0x00000015090d7224 */ /* 0x080fe400078e02ff */
[----:B------:R-:W-:-:S04]  /*2230*/  IMAD.WIDE.U32 R10, P0, R8, R21, R10 ;  /* 0x00000015080a7225 */ /* 0x000fc8000780000a */
[----:B------:R-:W-:-:S04]  /*2240*/  IMAD.HI.U32 R3, R9, R21, RZ ;  /* 0x0000001509037227 */ /* 0x000fc800078e00ff */
[----:B------:R-:W-:-:S04]  /*2250*/  IMAD.HI.U32 R10, P1, R9, R19, R10 ;  /* 0x00000013090a7227 */ /* 0x000fc8000782000a */
[----:B------:R-:W-:Y:S01]  /*2260*/  IMAD.X R3, R3, 0x1, R9, P0 ;  /* 0x0000000103037824 */ /* 0x000fe200000e0609 */
[----:B------:R-:W-:-:S04]  /*2270*/  IADD3 R11, P2, PT, R13, R10, RZ ;  /* 0x0000000a0d0b7210 */ /* 0x000fc80007f5e0ff */
[----:B------:R-:W-:Y:S01]  /*2280*/  IADD3.X R3, PT, PT, RZ, RZ, R3, P2, P1 ;  /* 0x000000ffff037210 */ /* 0x000fe200017e2403 */
[----:B------:R-:W-:-:S04]  /*2290*/  IMAD.WIDE.U32 R8, R11, R14, RZ ;  /* 0x0000000e0b087225 */ /* 0x000fc800078e00ff */
[----:B------:R-:W-:Y:S01]  /*22a0*/  IMAD R6, R11, R15, R9 ;  /* 0x0000000f0b067224 */ /* 0x000fe200078e0209 */
[----:B------:R-:W-:-:S03]  /*22b0*/  IADD3 R9, P0, PT, RZ, -R8, RZ ;  /* 0x80000008ff097210 */ /* 0x000fc60007f1e0ff */
[----:B------:R-:W-:Y:S02]  /*22c0*/  IMAD R6, R3, R14, R6 ;  /* 0x0000000e03067224 */ /* 0x000fe400078e0206 */
[----:B------:R-:W-:-:S04]  /*22d0*/  IMAD.HI.U32 R10, R11, R9, RZ ;  /* 0x000000090b0a7227 */ /* 0x000fc800078e00ff */
[----:B------:R-:W-:-:S04]  /*22e0*/  IMAD.X R6, RZ, RZ, ~R6, P0 ;  /* 0x000000ffff067224 */ /* 0x000fc800000e0e06 */
[----:B------:R-:W-:-:S04]  /*22f0*/  IMAD.WIDE.U32 R10, P0, R11, R6, R10 ;  /* 0x000000060b0a7225 */ /* 0x000fc8000780000a */
[C---:B------:R-:W-:Y:S02]  /*2300*/  IMAD R8, R3.reuse, R6, RZ ;  /* 0x0000000603087224 */ /* 0x040fe400078e02ff */
[----:B------:R-:W-:-:S04]  /*2310*/  IMAD.HI.U32 R11, P1, R3, R9, R10 ;  /* 0x00000009030b7227 */ /* 0x000fc8000782000a */
[----:B------:R-:W-:Y:S01]  /*2320*/  IMAD.HI.U32 R6, R3, R6, RZ ;  /* 0x0000000603067227 */ /* 0x000fe200078e00ff */
[----:B------:R-:W-:-:S03]  /*2330*/  IADD3 R11, P2, PT, R8, R11, RZ ;  /* 0x0000000b080b7210 */ /* 0x000fc60007f5e0ff */
[----:B------:R-:W-:Y:S02]  /*2340*/  IMAD.X R3, R6, 0x1, R3, P0 ;  /* 0x0000000106037824 */ /* 0x000fe400000e0603 */
[----:B------:R-:W-:-:S03]  /*2350*/  IMAD.HI.U32 R8, R11, R4, RZ ;  /* 0x000000040b087227 */ /* 0x000fc600078e00ff */
[----:B------:R-:W-:Y:S01]  /*2360*/  IADD3.X R3, PT, PT, RZ, RZ, R3, P2, P1 ;  /* 0x000000ffff037210 */ /* 0x000fe200017e2403 */
[----:B------:R-:W-:Y:S02]  /*2370*/  IMAD.MOV.U32 R9, RZ, RZ, RZ ;  /* 0x000000ffff097224 */ /* 0x000fe400078e00ff */
[----:B------:R-:W-:-:S04]  /*2380*/  IMAD.WIDE.U32 R8, R11, R5, R8 ;  /* 0x000000050b087225 */ /* 0x000fc800078e0008 */
[C---:B------:R-:W-:Y:S02]  /*2390*/  IMAD R11, R3.reuse, R5, RZ ;  /* 0x00000005030b7224 */ /* 0x040fe400078e02ff */
[----:B------:R-:W-:-:S04]  /*23a0*/  IMAD.HI.U32 R8, P0, R3, R4, R8 ;  /* 0x0000000403087227 */ /* 0x000fc80007800008 */
[----:B------:R-:W-:Y:S01]  /*23b0*/  IMAD.HI.U32 R3, R3, R5, RZ ;  /* 0x0000000503037227 */ /* 0x000fe200078e00ff */
[----:B------:R-:W-:-:S03]  /*23c0*/  IADD3 R11, P1, PT, R11, R8, RZ ;  /* 0x000000080b0b7210 */ /* 0x000fc60007f3e0ff */
[----:B------:R-:W-:Y:S02]  /*23d0*/  IMAD.X R3, RZ, RZ, R3, P0 ;  /* 0x000000ffff037224 */ /* 0x000fe400000e0603 */
[----:B------:R-:W-:-:S04]  /*23e0*/  IMAD.WIDE.U32 R8, R11, R14, RZ ;  /* 0x0000000e0b087225 */ /* 0x000fc800078e00ff */
[----:B------:R-:W-:Y:S01]  /*23f0*/  IMAD.X R3, RZ, RZ, R3, P1 ;  /* 0x000000ffff037224 */ /* 0x000fe200008e0603 */
[----:B------:R-:W-:Y:S01]  /*2400*/  IADD3 R13, P1, PT, -R8, R4, RZ ;  /* 0x00000004080d7210 */ /* 0x000fe20007f3e1ff */
[----:B------:R-:W-:-:S03]  /*2410*/  IMAD R11, R11, R15, R9 ;  /* 0x0000000f0b0b7224 */ /* 0x000fc600078e0209 */
[-C--:B------:R-:W-:Y:S01]  /*2420*/  ISETP.GE.U32.AND P0, PT, R13, R14.reuse, PT ;  /* 0x0000000e0d00720c */ /* 0x080fe20003f06070 */
[----:B------:R-:W-:-:S04]  /*2430*/  IMAD R6, R3, R14, R11 ;  /* 0x0000000e03067224 */ /* 0x000fc800078e020b */
[----:B------:R-:W-:Y:S01]  /*2440*/  IMAD.X R11, R5, 0x1, ~R6, P1 ;  /* 0x00000001050b7824 */ /* 0x000fe200008e0e06 */
[----:B------:R-:W-:-:S04]  /*2450*/  IADD3 R3, P1, PT, -R14, R13, RZ ;  /* 0x0000000d0e037210 */ /* 0x000fc80007f3e1ff */
[C---:B------:R-:W-:Y:S01]  /*2460*/  ISETP.GE.U32.AND.EX P0, PT, R11.reuse, R15, PT, P0 ;  /* 0x0000000f0b00720c */ /* 0x040fe20003f06100 */
[----:B------:R-:W-:Y:S01]  /*2470*/  IMAD.X R9, R11, 0x1, ~R15, P1 ;  /* 0x000000010b097824 */ /* 0x000fe200008e0e0f */
[C---:B------:R-:W-:Y:S02]  /*2480*/  ISETP.NE.U32.AND P1, PT, R14.reuse, RZ, PT ;  /* 0x000000ff0e00720c */ /* 0x040fe40003f25070 */
[----:B------:R-:W-:Y:S02]  /*2490*/  SEL R3, R3, R13, P0 ;  /* 0x0000000d03037207 */ /* 0x000fe40000000000 */
[----:B------:R-:W-:Y:S02]  /*24a0*/  SEL R9, R9, R11, P0 ;  /* 0x0000000b09097207 */ /* 0x000fe40000000000 */
[----:B------:R-:W-:Y:S02]  /*24b0*/  ISETP.GE.U32.AND P0, PT, R3, R14, PT ;  /* 0x0000000e0300720c */ /* 0x000fe40003f06070 */
[----:B------:R-:W-:-:S02]  /*24c0*/  IADD3 R18, P2, PT, -R14, R3, RZ ;  /* 0x000000030e127210 */ /* 0x000fc40007f5e1ff */
[----:B------:R-:W-:Y:S02]  /*24d0*/  ISETP.GE.U32.AND.EX P0, PT, R9, R15, PT, P0 ;  /* 0x0000000f0900720c */ /* 0x000fe40003f06100 */
[----:B------:R-:W-:Y:S01]  /*24e0*/  ISETP.NE.AND.EX P1, PT, R15, RZ, PT, P1 ;  /* 0x000000ff0f00720c */ /* 0x000fe20003f25310 */
[----:B------:R-:W-:Y:S01]  /*24f0*/  IMAD.X R19, R9, 0x1, ~R15, P2 ;  /* 0x0000000109137824 */ /* 0x000fe200010e0e0f */
[----:B------:R-:W-:Y:S01]  /*2500*/  SEL R18, R18, R3, P0 ;  /* 0x0000000312127207 */ /* 0x000fe20000000000 */
[----:B------:R-:W-:-:S03]  /*2510*/  IMAD.MOV.U32 R3, RZ, RZ, 0x0 ;  /* 0x00000000ff037424 */ /* 0x000fc600078e00ff */
[----:B------:R-:W-:Y:S02]  /*2520*/  SEL R19, R19, R9, P0 ;  /* 0x0000000913137207 */ /* 0x000fe40000000000 */
[----:B------:R-:W-:Y:S02]  /*2530*/  SEL R18, R18, 0xffffffff, P1 ;  /* 0xffffffff12127807 */ /* 0x000fe40000800000 */
[----:B------:R-:W-:Y:S01]  /*2540*/  SEL R19, R19, 0xffffffff, P1 ;  /* 0xffffffff13137807 */ /* 0x000fe20000800000 */
[----:B------:R-:W-:Y:S06]  /*2550*/  RET.REL.NODEC R2 `(_Z17my_poolingIndicesPfPiPKfmmmmm) ;  /* 0xffffffd802a87950 */ /* 0x000fec0003c3ffff */
.L_x_29:
        /* <DEDUP_REMOVED lines=10> */
.L_x_52:


//--------------------- .text._Z10my_poolingPfPKfmmmmm --------------------------
	.section	.text._Z10my_poolingPfPKfmmmmm,"ax",@progbits
	.align	128
        .global         _Z10my_poolingPfPKfmmmmm
        .type           _Z10my_poolingPfPKfmmmmm,@function
        .size           _Z10my_poolingPfPKfmmmmm,(.L_x_53 - _Z10my_poolingPfPKfmmmmm)
        .other          _Z10my_poolingPfPKfmmmmm,@"STO_CUDA_ENTRY STV_DEFAULT"
_Z10my_poolingPfPKfmmmmm:
.text._Z10my_poolingPfPKfmmmmm:
[----:B------:R-:W0:Y:S01]  /*0000*/  LDC R1, c[0x0][0x37c] ;  /* 0x0000df00ff017b82 */ /* 0x000e220000000800 */
[----:B------:R-:W1:Y:S01]  /*0010*/  LDCU UR4, c[0x0][0x394] ;  /* 0x00007280ff0477ac */ /* 0x000e620008000800 */
[----:B0-----:R-:W-:Y:S01]  /*0020*/  VIADD R1, R1, 0xfffffff8 ;  /* 0xfffffff801017836 */ /* 0x001fe20000000000 */
[----:B------:R-:W1:Y:S01]  /*0030*/  LDCU UR5, c[0x0][0x3b4] ;  /* 0x00007680ff0577ac */ /* 0x000e620008000800 */
[----:B------:R-:W0:Y:S01]  /*0040*/  LDCU UR6, c[0x0][0x2f8] ;  /* 0x00005f00ff0677ac */ /* 0x000e220008000800 */
[----:B------:R-:W2:Y:S01]  /*0050*/  LDCU UR7, c[0x0][0x2fc] ;  /* 0x00005f80ff0777ac */ /* 0x000ea20008000800 */
[----:B-1----:R-:W-:-:S04]  /*0060*/  ULOP3.LUT UR4, UR4, UR5, URZ, 0xfc, !UPT ;  /* 0x0000000504047292 */ /* 0x002fc8000f8efcff */
[----:B------:R-:W-:Y:S01]  /*0070*/  UISETP.NE.U32.AND UP0, UPT, UR4, URZ, UPT ;  /* 0x000000ff0400728c */ /* 0x000fe2000bf05070 */
[----:B0-----:R-:W-:-:S05]  /*0080*/  IADD3 R6, P0, PT, R1, UR6, RZ ;  /* 0x0000000601067c10 */ /* 0x001fca000ff1e0ff */
[----:B--2---:R-:W-:-:S03]  /*0090*/  IMAD.X R7, RZ, RZ, UR7, P0 ;  /* 0x00000007ff077e24 */ /* 0x004fc600080e06ff */
[----:B------:R-:W-:Y:S05]  /*00a0*/  BRA.U UP0, `(.L_x_30) ;  /* 0x0000000100587547 */ /* 0x000fea000b800000 */
[----:B------:R-:W0:Y:S01]  /*00b0*/  LDCU UR4, c[0x0][0x3b0] ;  /* 0x00007600ff0477ac */ /* 0x000e220008000800 */
[----:B------:R-:W1:Y:S01]  /*00c0*/  LDC R4, c[0x0][0x390] ;  /* 0x0000e400ff047b82 */ /* 0x000e620000000800 */
[----:B0-----:R-:W0:Y:S01]  /*00d0*/  I2F.U32.RP R0, UR4 ;  /* 0x0000000400007d06 */ /* 0x001e220008209000 */
[----:B------:R-:W-:-:S07]  /*00e0*/  ISETP.NE.U32.AND P2, PT, RZ, UR4, PT ;  /* 0x00000004ff007c0c */ /* 0x000fce000bf45070 */
[----:B0-----:R-:W0:Y:S02]  /*00f0*/  MUFU.RCP R0, R0 ;  /* 0x0000000000007308 */ /* 0x001e240000001000 */
[----:B0-----:R-:W-:-:S06]  /*0100*/  VIADD R2, R0, 0xffffffe ;  /* 0x0ffffffe00027836 */ /* 0x001fcc0000000000 */
[----:B------:R0:W2:Y:S02]  /*0110*/  F2I.FTZ.U32.TRUNC.NTZ R3, R2 ;  /* 0x0000000200037305 */ /* 0x0000a4000021f000 */
[----:B0-----:R-:W-:Y:S01]  /*0120*/  IMAD.MOV.U32 R2, RZ, RZ, RZ ;  /* 0x000000ffff027224 */ /* 0x001fe200078e00ff */
[----:B--2---:R-:W-:-:S05]  /*0130*/  IADD3 R5, PT, PT, RZ, -R3, RZ ;  /* 0x80000003ff057210 */ /* 0x004fca0007ffe0ff */
[----:B------:R-:W-:-:S04]  /*0140*/  IMAD R5, R5, UR4, RZ ;  /* 0x0000000405057c24 */ /* 0x000fc8000f8e02ff */
[----:B------:R-:W-:-:S06]  /*0150*/  IMAD.HI.U32 R3, R3, R5, R2 ;  /* 0x0000000503037227 */ /* 0x000fcc00078e0002 */
[----:B-1----:R-:W-:-:S04]  /*0160*/  IMAD.HI.U32 R2, R3, R4, RZ ;  /* 0x0000000403027227 */ /* 0x002fc800078e00ff */
[----:B------:R-:W-:-:S04]  /*0170*/  IMAD.MOV R3, RZ, RZ, -R2 ;  /* 0x000000ffff037224 */ /* 0x000fc800078e0a02 */
[----:B------:R-:W-:Y:S02]  /*0180*/  IMAD R0, R3, UR4, R4 ;  /* 0x0000000403007c24 */ /* 0x000fe4000f8e0204 */
[----:B------:R-:W-:-:S03]  /*0190*/  IMAD.MOV.U32 R3, RZ, RZ, RZ ;  /* 0x000000ffff037224 */ /* 0x000fc600078e00ff */
[----:B------:R-:W-:-:S13]  /*01a0*/  ISETP.GE.U32.AND P0, PT, R0, UR4, PT ;  /* 0x0000000400007c0c */ /* 0x000fda000bf06070 */
[----:B------:R-:W-:Y:S01]  /*01b0*/  @P0 VIADD R0, R0, -UR4 ;  /* 0x8000000400000c36 */ /* 0x000fe20008000000 */
[----:B------:R-:W-:-:S04]  /*01c0*/  @P0 IADD3 R2, PT, PT, R2, 0x1, RZ ;  /* 0x0000000102020810 */ /* 0x000fc80007ffe0ff */
[----:B------:R-:W-:-:S13]  /*01d0*/  ISETP.GE.U32.AND P1, PT, R0, UR4, PT ;  /* 0x0000000400007c0c */ /* 0x000fda000bf26070 */
[----:B------:R-:W-:Y:S01]  /*01e0*/  @P1 VIADD R2, R2, 0x1 ;  /* 0x0000000102021836 */ /* 0x000fe20000000000 */
[----:B------:R-:W-:Y:S01]  /*01f0*/  @!P2 LOP3.LUT R2, RZ, UR4, RZ, 0x33, !PT ;  /* 0x00000004ff02ac12 */ /* 0x000fe2000f8e33ff */
[----:B------:R-:W-:Y:S06]  /*0200*/  BRA `(.L_x_31) ;  /* 0x0000000000287947 */ /* 0x000fec0003800000 */
.L_x_30:
[----:B------:R-:W0:Y:S01]  /*0210*/  LDCU.64 UR4, c[0x0][0x390] ;  /* 0x00007200ff0477ac */ /* 0x000e220008000a00 */
[----:B------:R-:W-:Y:S01]  /*0220*/  MOV R0, 0x290 ;  /* 0x0000029000007802 */ /* 0x000fe20000000f00 */
[----:B------:R-:W1:Y:S01]  /*0230*/  LDCU.64 UR6, c[0x0][0x3b0] ;  /* 0x00007600ff0677ac */ /* 0x000e620008000a00 */
[----:B0-----:R-:W-:Y:S01]  /*0240*/  IMAD.U32 R16, RZ, RZ, UR4 ;  /* 0x00000004ff107e24 */ /* 0x001fe2000f8e00ff */
[----:B------:R-:W-:Y:S01]  /*0250*/  MOV R2, UR5 ;  /* 0x0000000500027c02 */ /* 0x000fe20008000f00 */
[----:B-1----:R-:W-:Y:S02]  /*0260*/  IMAD.U32 R14, RZ, RZ, UR6 ;  /* 0x00000006ff0e7e24 */ /* 0x002fe4000f8e00ff */
[----:B------:R-:W-:-:S07]  /*0270*/  IMAD.U32 R15, RZ, RZ, UR7 ;  /* 0x00000007ff0f7e24 */ /* 0x000fce000f8e00ff */
[----:B------:R-:W-:Y:S05]  /*0280*/  CALL.REL.NOINC `($__internal_2_$__cuda_sm20_div_u64) ;  /* 0x0000001000487944 */ /* 0x000fea0003c00000 */
[----:B------:R-:W-:Y:S01]  /*0290*/  IMAD.MOV.U32 R2, RZ, RZ, R10 ;  /* 0x000000ffff027224 */ /* 0x000fe200078e000a */
[----:B------:R-:W-:-:S07]  /*02a0*/  MOV R3, R11 ;  /* 0x0000000b00037202 */ /* 0x000fce0000000f00 */
.L_x_31:
[----:B------:R-:W0:Y:S01]  /*02b0*/  LDCU UR4, c[0x0][0x39c] ;  /* 0x00007380ff0477ac */ /* 0x000e220008000800 */
[----:B------:R-:W1:Y:S01]  /*02c0*/  I2F.U64 R2, R2 ;  /* 0x0000000200027312 */ /* 0x000e620000301000 */
[----:B------:R-:W0:Y:S07]  /*02d0*/  LDCU UR5, c[0x0][0x3b4] ;  /* 0x00007680ff0577ac */ /* 0x000e2e0008000800 */
[----:B-1----:R1:W2:Y:S01]  /*02e0*/  F2I.U64.TRUNC R22, R2 ;  /* 0x0000000200167311 */ /* 0x0022a2000020d800 */
[----:B0-----:R-:W-:-:S04]  /*02f0*/  ULOP3.LUT UR4, UR4, UR5, URZ, 0xfc, !UPT ;  /* 0x0000000504047292 */ /* 0x001fc8000f8efcff */
[----:B------:R-:W-:-:S09]  /*0300*/  UISETP.NE.U32.AND UP0, UPT, UR4, URZ, UPT ;  /* 0x000000ff0400728c */ /* 0x000fd2000bf05070 */
[----:B-12---:R-:W-:Y:S05]  /*0310*/  BRA.U UP0, `(.L_x_32) ;  /* 0x0000000100587547 */ /* 0x006fea000b800000 */
[----:B------:R-:W0:Y:S01]  /*0320*/  LDCU UR4, c[0x0][0x3b0] ;  /* 0x00007600ff0477ac */ /* 0x000e220008000800 */
[----:B------:R-:W1:Y:S01]  /*0330*/  LDC R0, c[0x0][0x398] ;  /* 0x0000e600ff007b82 */ /* 0x000e620000000800 */
[----:B0-----:R-:W0:Y:S01]  /*0340*/  I2F.U32.RP R5, UR4 ;  /* 0x0000000400057d06 */ /* 0x001e220008209000 */
[----:B------:R-:W-:-:S07]  /*0350*/  ISETP.NE.U32.AND P2, PT, RZ, UR4, PT ;  /* 0x00000004ff007c0c */ /* 0x000fce000bf45070 */
[----:B0-----:R-:W0:Y:S02]  /*0360*/  MUFU.RCP R5, R5 ;  /* 0x0000000500057308 */ /* 0x001e240000001000 */
[----:B0-----:R-:W-:Y:S02]  /*0370*/  VIADD R2, R5, 0xffffffe ;  /* 0x0ffffffe05027836 */ /* 0x001fe40000000000 */
[----:B------:R-:W-:-:S04]  /*0380*/  HFMA2 R5, -RZ, RZ, 0, 0 ;  /* 0x00000000ff057431 */ /* 0x000fc800000001ff */
[----:B------:R0:W2:Y:S02]  /*0390*/  F2I.FTZ.U32.TRUNC.NTZ R3, R2 ;  /* 0x0000000200037305 */ /* 0x0000a4000021f000 */
[----:B0-----:R-:W-:Y:S02]  /*03a0*/  IMAD.MOV.U32 R2, RZ, RZ, RZ ;  /* 0x000000ffff027224 */ /* 0x001fe400078e00ff */
[----:B--2---:R-:W-:-:S04]  /*03b0*/  IMAD.MOV R9, RZ, RZ, -R3 ;  /* 0x000000ffff097224 */ /* 0x004fc800078e0a03 */
[----:B------:R-:W-:-:S04]  /*03c0*/  IMAD R9, R9, UR4, RZ ;  /* 0x0000000409097c24 */ /* 0x000fc8000f8e02ff */
[----:B------:R-:W-:-:S06]  /*03d0*/  IMAD.HI.U32 R9, R3, R9, R2 ;  /* 0x0000000903097227 */ /* 0x000fcc00078e0002 */
[----:B-1----:R-:W-:-:S05]  /*03e0*/  IMAD.HI.U32 R4, R9, R0, RZ ;  /* 0x0000000009047227 */ /* 0x002fca00078e00ff */
[----:B------:R-:W-:-:S05]  /*03f0*/  IADD3 R3, PT, PT, -R4, RZ, RZ ;  /* 0x000000ff04037210 */ /* 0x000fca0007ffe1ff */
[----:B------:R-:W-:-:S05]  /*0400*/  IMAD R0, R3, UR4, R0 ;  /* 0x0000000403007c24 */ /* 0x000fca000f8e0200 */
[----:B------:R-:W-:-:S13]  /*0410*/  ISETP.GE.U32.AND P0, PT, R0, UR4, PT ;  /* 0x0000000400007c0c */ /* 0x000fda000bf06070 */
[----:B------:R-:W-:Y:S02]  /*0420*/  @P0 VIADD R0, R0, -UR4 ;  /* 0x8000000400000c36 */ /* 0x000fe40008000000 */
[----:B------:R-:W-:-:S03]  /*0430*/  @P0 VIADD R4, R4, 0x1 ;  /* 0x0000000104040836 */ /* 0x000fc60000000000 */
[----:B------:R-:W-:-:S13]  /*0440*/  ISETP.GE.U32.AND P1, PT, R0, UR4, PT ;  /* 0x0000000400007c0c */ /* 0x000fda000bf26070 */
[----:B------:R-:W-:Y:S01]  /*0450*/  @P1 VIADD R4, R4, 0x1 ;  /* 0x0000000104041836 */ /* 0x000fe20000000000 */
[----:B------:R-:W-:Y:S01]  /*0460*/  @!P2 LOP3.LUT R4, RZ, UR4, RZ, 0x33, !PT ;  /* 0x00000004ff04ac12 */ /* 0x000fe2000f8e33ff */
[----:B------:R-:W-:Y:S06]  /*0470*/  BRA `(.L_x_33) ;  /* 0x0000000000287947 */ /* 0x000fec0003800000 */
.L_x_32:
[----:B------:R-:W0:Y:S01]  /*0480*/  LDCU.64 UR4, c[0x0][0x398] ;  /* 0x00007300ff0477ac */ /* 0x000e220008000a00 */
[----:B------:R-:W-:Y:S01]  /*0490*/  MOV R0, 0x500 ;  /* 0x0000050000007802 */ /* 0x000fe20000000f00 */
[----:B------:R-:W1:Y:S01]  /*04a0*/  LDCU.64 UR6, c[0x0][0x3b0] ;  /* 0x00007600ff0677ac */ /* 0x000e620008000a00 */
[----:B0-----:R-:W-:Y:S02]  /*04b0*/  IMAD.U32 R16, RZ, RZ, UR4 ;  /* 0x00000004ff107e24 */ /* 0x001fe4000f8e00ff */
[----:B------:R-:W-:Y:S02]  /*04c0*/  IMAD.U32 R2, RZ, RZ, UR5 ;  /* 0x00000005ff027e24 */ /* 0x000fe4000f8e00ff */
[----:B-1----:R-:W-:Y:S01]  /*04d0*/  IMAD.U32 R14, RZ, RZ, UR6 ;  /* 0x00000006ff0e7e24 */ /* 0x002fe2000f8e00ff */
[----:B------:R-:W-:-:S07]  /*04e0*/  MOV R15, UR7 ;  /* 0x00000007000f7c02 */ /* 0x000fce0008000f00 */
[----:B------:R-:W-:Y:S05]  /*04f0*/  CALL.REL.NOINC `($__internal_2_$__cuda_sm20_div_u64) ;  /* 0x0000000c00ac7944 */ /* 0x000fea0003c00000 */
[----:B------:R-:W-:Y:S02]  /*0500*/  IMAD.MOV.U32 R4, RZ, RZ, R10 ;  /* 0x000000ffff047224 */ /* 0x000fe400078e000a */
[----:B------:R-:W-:-:S07]  /*0510*/  IMAD.MOV.U32 R5, RZ, RZ, R11 ;  /* 0x000000ffff057224 */ /* 0x000fce00078e000b */
.L_x_33:
[----:B------:R-:W0:Y:S01]  /*0520*/  I2F.U64 R3, R4 ;  /* 0x0000000400037312 */ /* 0x000e220000301000 */
[----:B------:R-:W1:Y:S01]  /*0530*/  LDCU UR4, c[0x0][0x360] ;  /* 0x00006c00ff0477ac */ /* 0x000e620008000800 */
[----:B------:R-:W-:Y:S06]  /*0540*/  BSSY.RECONVERGENT B0, `(.L_x_34) ;  /* 0x0000023000007945 */ /* 0x000fec0003800200 */
[----:B0-----:R-:W0:Y:S02]  /*0550*/  F2I.U64.TRUNC R2, R3 ;  /* 0x0000000300027311 */ /* 0x001e24000020d800 */
[----:B0-----:R-:W-:-:S02]  /*0560*/  IMAD R9, R3, R22, RZ ;  /* 0x0000001603097224 */ /* 0x001fc400078e02ff */
[----:B------:R-:W-:-:S04]  /*0570*/  IMAD.WIDE.U32 R18, R2, R22, RZ ;  /* 0x0000001602127225 */ /* 0x000fc800078e00ff */
[----:B------:R-:W-:-:S05]  /*0580*/  IMAD R9, R23, R2, R9 ;  /* 0x0000000217097224 */ /* 0x000fca00078e0209 */
[----:B------:R-:W-:-:S04]  /*0590*/  IADD3 R2, PT, PT, R19, R9, RZ ;  /* 0x0000000913027210 */ /* 0x000fc80007ffe0ff */
[----:B------:R-:W-:-:S13]  /*05a0*/  ISETP.NE.U32.AND P0, PT, R2, RZ, PT ;  /* 0x000000ff0200720c */ /* 0x000fda0003f05070 */
[----:B-1----:R-:W-:Y:S05]  /*05b0*/  @P0 BRA `(.L_x_35) ;  /* 0x0000000000500947 */ /* 0x002fea0003800000 */
[----:B------:R-:W0:Y:S01]  /*05c0*/  I2F.U32.RP R0, UR4 ;  /* 0x0000000400007d06 */ /* 0x000e220008209000 */
[----:B------:R-:W-:Y:S01]  /*05d0*/  ISETP.NE.U32.AND P2, PT, RZ, UR4, PT ;  /* 0x00000004ff007c0c */ /* 0x000fe2000bf45070 */
[----:B------:R-:W-:-:S06]  /*05e0*/  IMAD.MOV.U32 R9, RZ, RZ, RZ ;  /* 0x000000ffff097224 */ /* 0x000fcc00078e00ff */
[----:B0-----:R-:W0:Y:S02]  /*05f0*/  MUFU.RCP R0, R0 ;  /* 0x0000000000007308 */ /* 0x001e240000001000 */
[----:B0-----:R-:W-:-:S06]  /*0600*/  VIADD R4, R0, 0xffffffe ;  /* 0x0ffffffe00047836 */ /* 0x001fcc0000000000 */
[----:B------:R0:W1:Y:S02]  /*0610*/  F2I.FTZ.U32.TRUNC.NTZ R5, R4 ;  /* 0x0000000400057305 */ /* 0x000064000021f000 */
[----:B0-----:R-:W-:Y:S01]  /*0620*/  MOV R4, RZ ;  /* 0x000000ff00047202 */ /* 0x001fe20000000f00 */
[----:B-1----:R-:W-:-:S04]  /*0630*/  IMAD.MOV R3, RZ, RZ, -R5 ;  /* 0x000000ffff037224 */ /* 0x002fc800078e0a05 */
[----:B------:R-:W-:-:S04]  /*0640*/  IMAD R3, R3, UR4, RZ ;  /* 0x0000000403037c24 */ /* 0x000fc8000f8e02ff */
[----:B------:R-:W-:-:S06]  /*0650*/  IMAD.HI.U32 R5, R5, R3, R4 ;  /* 0x0000000305057227 */ /* 0x000fcc00078e0004 */
[----:B------:R-:W-:-:S04]  /*0660*/  IMAD.HI.U32 R8, R5, R18, RZ ;  /* 0x0000001205087227 */ /* 0x000fc800078e00ff */
[----:B------:R-:W-:-:S04]  /*0670*/  IMAD.MOV R3, RZ, RZ, -R8 ;  /* 0x000000ffff037224 */ /* 0x000fc800078e0a08 */
[----:B------:R-:W-:-:S05]  /*0680*/  IMAD R3, R3, UR4, R18 ;  /* 0x0000000403037c24 */ /* 0x000fca000f8e0212 */
[----:B------:R-:W-:-:S13]  /*0690*/  ISETP.GE.U32.AND P0, PT, R3, UR4, PT ;  /* 0x0000000403007c0c */ /* 0x000fda000bf06070 */
[----:B------:R-:W-:Y:S01]  /*06a0*/  @P0 VIADD R3, R3, -UR4 ;  /* 0x8000000403030c36 */ /* 0x000fe20008000000 */
[----:B------:R-:W-:-:S04]  /*06b0*/  @P0 IADD3 R8, PT, PT, R8, 0x1, RZ ;  /* 0x0000000108080810 */ /* 0x000fc80007ffe0ff */
[----:B------:R-:W-:-:S13]  /*06c0*/  ISETP.GE.U32.AND P1, PT, R3, UR4, PT ;  /* 0x0000000403007c0c */ /* 0x000fda000bf26070 */
[----:B------:R-:W-:Y:S01]  /*06d0*/  @P1 VIADD R8, R8, 0x1 ;  /* 0x0000000108081836 */ /* 0x000fe20000000000 */
[----:B------:R-:W-:Y:S01]  /*06e0*/  @!P2 LOP3.LUT R8, RZ, UR4, RZ, 0x33, !PT ;  /* 0x00000004ff08ac12 */ /* 0x000fe2000f8e33ff */
[----:B------:R-:W-:Y:S06]  /*06f0*/  BRA `(.L_x_36) ;  /* 0x00000000001c7947 */ /* 0x000fec0003800000 */
.L_x_35:
[----:B------:R-:W-:Y:S01]  /*0700*/  MOV R16, R18 ;  /* 0x0000001200107202 */ /* 0x000fe20000000f00 */
[----:B------:R-:W-:Y:S01]  /*0710*/  IMAD.U32 R14, RZ, RZ, UR4 ;  /* 0x00000004ff0e7e24 */ /* 0x000fe2000f8e00ff */
[----:B------:R-:W-:Y:S01]  /*0720*/  MOV R0, 0x750 ;  /* 0x0000075000007802 */ /* 0x000fe20000000f00 */
[----:B------:R-:W-:-:S07]  /*0730*/  IMAD.MOV.U32 R15, RZ, RZ, RZ ;  /* 0x000000ffff0f7224 */ /* 0x000fce00078e00ff */
[----:B------:R-:W-:Y:S05]  /*0740*/  CALL.REL.NOINC `($__internal_2_$__cuda_sm20_div_u64) ;  /* 0x0000000c00187944 */ /* 0x000fea0003c00000 */
[----:B------:R-:W-:Y:S01]  /*0750*/  MOV R8, R10 ;  /* 0x0000000a00087202 */ /* 0x000fe20000000f00 */
[----:B------:R-:W-:-:S07]  /*0760*/  IMAD.MOV.U32 R9, RZ, RZ, R11 ;  /* 0x000000ffff097224 */ /* 0x000fce00078e000b */
.L_x_36:
[----:B------:R-:W-:Y:S05]  /*0770*/  BSYNC.RECONVERGENT B0 ;  /* 0x0000000000007941 */ /* 0x000fea0003800200 */
.L_x_34:
[----:B------:R-:W0:Y:S01]  /*0780*/  I2F.U64 R8, R8 ;  /* 0x0000000800087312 */ /* 0x000e220000301000 */
[----:B------:R-:W-:Y:S01]  /*0790*/  MOV R0, 0x0 ;  /* 0x0000000000007802 */ /* 0x000fe20000000f00 */
[----:B------:R-:W1:Y:S03]  /*07a0*/  LDCU.64 UR4, c[0x4][0x8] ;  /* 0x01000100ff0477ac */ /* 0x000e660008000a00 */
[----:B------:R2:W3:Y:S03]  /*07b0*/  LDC.64 R10, c[0x4][R0] ;  /* 0x01000000000a7b82 */ /* 0x0004e60000000a00 */
[----:B0-----:R-:W0:Y:S01]  /*07c0*/  F2I.U64.TRUNC R16, R8 ;  /* 0x0000000800107311 */ /* 0x001e22000020d800 */
[----:B-1----:R-:W-:Y:S01]  /*07d0*/  IMAD.U32 R4, RZ, RZ, UR4 ;  /* 0x00000004ff047e24 */ /* 0x002fe2000f8e00ff */
[----:B------:R-:W-:Y:S01]  /*07e0*/  MOV R5, UR5 ;  /* 0x0000000500057c02 */ /* 0x000fe20008000f00 */
[----:B0-----:R2:W-:Y:S06]  /*07f0*/  STL.64 [R1], R16 ;  /* 0x0000001001007387 */ /* 0x0015ec0000100a00 */
[----:B------:R-:W-:-:S07]  /*0800*/  LEPC R20, `(.L_x_37) ;  /* 0x000000001014794e */ /* 0x000fce0000000000 */
[----:B--23--:R-:W-:Y:S05]  /*0810*/  CALL.ABS.NOINC R10 ;  /* 0x000000000a007343 */ /* 0x00cfea0003c00000 */
.L_x_37:
[----:B------:R-:W0:Y:S02]  /*0820*/  S2R R5, SR_TID.X ;  /* 0x0000000000057919 */ /* 0x000e240000002100 */
        /* <DEDUP_REMOVED lines=8> */
[----:B------:R-:W0:Y:S01]  /*08b0*/  S2UR UR5, SR_CTAID.X ;  /* 0x00000000000579c3 */ /* 0x000e220000002500 */
[----:B------:R-:W1:Y:S01]  /*08c0*/  LDCU.64 UR6, c[0x0][0x3b0] ;  /* 0x00007600ff0677ac */ /* 0x000e620008000a00 */
[----:B------:R-:W-:-:S06]  /*08d0*/  HFMA2 R5, -RZ, RZ, 0, 0 ;  /* 0x00000000ff057431 */ /* 0x000fcc00000001ff */
[----:B------:R-:W2:Y:S08]  /*08e0*/  S2UR UR4, SR_CTAID.Y ;  /* 0x00000000000479c3 */ /* 0x000eb00000002600 */
[----:B------:R-:W2:Y:S01]  /*08f0*/  LDC.64 R12, c[0x0][0x3a0] ;  /* 0x0000e800ff0c7b82 */ /* 0x000ea20000000a00 */
[----:B0-----:R-:W-:-:S07]  /*0900*/  IMAD.U32 R4, RZ, RZ, UR5 ;  /* 0x00000005ff047e24 */ /* 0x001fce000f8e00ff */
[----:B------:R-:W0:Y:S01]  /*0910*/  LDC.64 R6, c[0x0][0x358] ;  /* 0x0000d600ff067b82 */ /* 0x000e220000000a00 */
[----:B--2---:R-:W-:Y:S02]  /*0920*/  IMAD.WIDE.U32 R4, R12, UR4, R4 ;  /* 0x000000040c047c25 */ /* 0x004fe4000f8e0004 */
[----:B-1----:R-:W1:Y:S02]  /*0930*/  I2F.U64 R12, UR6 ;  /* 0x00000006000c7d12 */ /* 0x002e640008301000 */
[----:B------:R-:W-:-:S04]  /*0940*/  IMAD R13, R13, UR4, R5 ;  /* 0x000000040d0d7c24 */ /* 0x000fc8000f8e0205 */
[-C--:B------:R-:W-:Y:S02]  /*0950*/  IMAD R9, R13, R18.reuse, RZ ;  /* 0x000000120d097224 */ /* 0x080fe400078e02ff */
[----:B------:R-:W-:-:S04]  /*0960*/  IMAD.WIDE.U32 R18, R4, R18, RZ ;  /* 0x0000001204127225 */ /* 0x000fc800078e00ff */
[----:B------:R-:W-:Y:S02]  /*0970*/  IMAD R9, R2, R4, R9 ;  /* 0x0000000402097224 */ /* 0x000fe400078e0209 */
[----:B------:R-:W-:Y:S02]  /*0980*/  IMAD.MOV.U32 R2, RZ, RZ, R0 ;  /* 0x000000ffff027224 */ /* 0x000fe400078e0000 */
[----:B01----:R-:W-:-:S07]  /*0990*/  IMAD.IADD R17, R19, 0x1, R9 ;  /* 0x0000000113117824 */ /* 0x003fce00078e0209 */
.L_x_49:
[----:B------:R-:W-:Y:S01]  /*09a0*/  LOP3.LUT R0, R2, R23, RZ, 0xfc, !PT ;  /* 0x0000001702007212 */ /* 0x000fe200078efcff */
[----:B------:R-:W-:Y:S03]  /*09b0*/  BSSY.RECONVERGENT B0, `(.L_x_38) ;  /* 0x0000029000007945 */ /* 0x000fe60003800200 */
[----:B------:R-:W-:-:S13]  /*09c0*/  ISETP.NE.U32.AND P0, PT, R0, RZ, PT ;  /* 0x000000ff0000720c */ /* 0x000fda0003f05070 */
[----:B-----5:R-:W-:Y:S05]  /*09d0*/  @P0 BRA `(.L_x_39) ;  /* 0x00000000005c0947 */ /* 0x020fea0003800000 */
[----:B------:R-:W0:Y:S01]  /*09e0*/  I2F.U32.RP R0, R22 ;  /* 0x0000001600007306 */ /* 0x000e220000209000 */
[----:B------:R-:W-:Y:S01]  /*09f0*/  IMAD.MOV R11, RZ, RZ, -R22 ;  /* 0x000000ffff0b7224 */ /* 0x000fe200078e0a16 */
[----:B------:R-:W-:Y:S01]  /*0a00*/  ISETP.NE.U32.AND P2, PT, R22, RZ, PT ;  /* 0x000000ff1600720c */ /* 0x000fe20003f45070 */
[----:B------:R-:W-:-:S05]  /*0a10*/  IMAD.MOV.U32 R24, RZ, RZ, RZ ;  /* 0x000000ffff187224 */ /* 0x000fca00078e00ff */
[----:B0-----:R-:W0:Y:S02]  /*0a20*/  MUFU.RCP R0, R0 ;  /* 0x0000000000007308 */ /* 0x001e240000001000 */
[----:B0-----:R-:W-:-:S06]  /*0a30*/  IADD3 R8, PT, PT, R0, 0xffffffe, RZ ;  /* 0x0ffffffe00087810 */ /* 0x001fcc0007ffe0ff */
[----:B------:R0:W1:Y:S02]  /*0a40*/  F2I.FTZ.U32.TRUNC.NTZ R9, R8 ;  /* 0x0000000800097305 */ /* 0x000064000021f000 */
[----:B0-----:R-:W-:Y:S02]  /*0a50*/  IMAD.MOV.U32 R8, RZ, RZ, RZ ;  /* 0x000000ffff087224 */ /* 0x001fe400078e00ff */
[----:B-1----:R-:W-:-:S04]  /*0a60*/  IMAD R11, R11, R9, RZ ;  /* 0x000000090b0b7224 */ /* 0x002fc800078e02ff */
[----:B------:R-:W-:-:S06]  /*0a70*/  IMAD.HI.U32 R9, R9, R11, R8 ;  /* 0x0000000b09097227 */ /* 0x000fcc00078e0008 */
[----:B------:R-:W-:-:S05]  /*0a80*/  IMAD.HI.U32 R8, R9, R16, RZ ;  /* 0x0000001009087227 */ /* 0x000fca00078e00ff */
[----:B------:R-:W-:-:S05]  /*0a90*/  IADD3 R9, PT, PT, -R8, RZ, RZ ;  /* 0x000000ff08097210 */ /* 0x000fca0007ffe1ff */
[----:B------:R-:W-:-:S05]  /*0aa0*/  IMAD R9, R22, R9, R16 ;  /* 0x0000000916097224 */ /* 0x000fca00078e0210 */
[----:B------:R-:W-:-:S13]  /*0ab0*/  ISETP.GE.U32.AND P0, PT, R9, R22, PT ;  /* 0x000000160900720c */ /* 0x000fda0003f06070 */
[----:B------:R-:W-:Y:S02]  /*0ac0*/  @P0 IMAD.IADD R9, R9, 0x1, -R22 ;  /* 0x0000000109090824 */ /* 0x000fe400078e0a16 */
[----:B------:R-:W-:-:S03]  /*0ad0*/  @P0 VIADD R8, R8, 0x1 ;  /* 0x0000000108080836 */ /* 0x000fc60000000000 */
[----:B------:R-:W-:-:S13]  /*0ae0*/  ISETP.GE.U32.AND P1, PT, R9, R22, PT ;  /* 0x000000160900720c */ /* 0x000fda0003f26070 */
[----:B------:R-:W-:Y:S02]  /*0af0*/  @P1 IADD3 R8, PT, PT, R8, 0x1, RZ ;  /* 0x0000000108081810 */ /* 0x000fe40007ffe0ff */
[----:B------:R-:W-:-:S05]  /*0b00*/  @!P2 LOP3.LUT R8, RZ, R22, RZ, 0x33, !PT ;  /* 0x00000016ff08a212 */ /* 0x000fca00078e33ff */
[----:B------:R-:W-:-:S04]  /*0b10*/  IMAD.MOV R9, RZ, RZ, -R8 ;  /* 0x000000ffff097224 */ /* 0x000fc800078e0a08 */
[----:B------:R-:W-:Y:S01]  /*0b20*/  IMAD R0, R22, R9, R16 ;  /* 0x0000000916007224 */ /* 0x000fe200078e0210 */
[----:B------:R-:W-:Y:S01]  /*0b30*/  MOV R9, RZ ;  /* 0x000000ff00097202 */ /* 0x000fe20000000f00 */
[----:B------:R-:W-:Y:S06]  /*0b40*/  BRA `(.L_x_40) ;  /* 0x00000000003c7947 */ /* 0x000fec0003800000 */
.L_x_39:
[----:B------:R-:W-:Y:S01]  /*0b50*/  IMAD.MOV.U32 R14, RZ, RZ, R22 ;  /* 0x000000ffff0e7224 */ /* 0x000fe200078e0016 */
[----:B------:R-:W-:Y:S01]  /*0b60*/  MOV R0, 0xb90 ;  /* 0x00000b9000007802 */ /* 0x000fe20000000f00 */
[----:B------:R-:W-:-:S07]  /*0b70*/  IMAD.MOV.U32 R15, RZ, RZ, R23 ;  /* 0x000000ffff0f7224 */ /* 0x000fce00078e0017 */
[----:B------:R-:W-:Y:S05]  /*0b80*/  CALL.REL.NOINC `($__internal_2_$__cuda_sm20_div_u64) ;  /* 0x0000000800087944 */ /* 0x000fea0003c00000 */
[----:B------:R-:W-:Y:S01]  /*0b90*/  IADD3 R21, P0, PT, RZ, -R10, RZ ;  /* 0x8000000aff157210 */ /* 0x000fe20007f1e0ff */
[----:B------:R-:W-:Y:S02]  /*0ba0*/  IMAD.MOV.U32 R8, RZ, RZ, R16 ;  /* 0x000000ffff087224 */ /* 0x000fe400078e0010 */
[----:B------:R-:W-:Y:S01]  /*0bb0*/  IMAD.MOV.U32 R9, RZ, RZ, R2 ;  /* 0x000000ffff097224 */ /* 0x000fe200078e0002 */
[----:B------:R-:W-:Y:S01]  /*0bc0*/  IADD3.X R15, PT, PT, RZ, ~R11, RZ, P0, !PT ;  /* 0x8000000bff0f7210 */ /* 0x000fe200007fe4ff */
[----:B------:R-:W-:-:S04]  /*0bd0*/  IMAD.WIDE.U32 R8, R22, R21, R8 ;  /* 0x0000001516087225 */ /* 0x000fc800078e0008 */
[----:B------:R-:W-:Y:S01]  /*0be0*/  IMAD R15, R15, R22, RZ ;  /* 0x000000160f0f7224 */ /* 0x000fe200078e02ff */
[----:B------:R-:W-:Y:S01]  /*0bf0*/  MOV R0, R8 ;  /* 0x0000000800007202 */ /* 0x000fe20000000f00 */
[----:B------:R-:W-:Y:S02]  /*0c00*/  IMAD.MOV.U32 R8, RZ, RZ, R10 ;  /* 0x000000ffff087224 */ /* 0x000fe400078e000a */
[----:B------:R-:W-:-:S04]  /*0c10*/  IMAD R15, R23, R21, R15 ;  /* 0x00000015170f7224 */ /* 0x000fc800078e020f */
[----:B------:R-:W-:Y:S01]  /*0c20*/  IMAD.IADD R24, R9, 0x1, R15 ;  /* 0x0000000109187824 */ /* 0x000fe200078e020f */
[----:B------:R-:W-:-:S07]  /*0c30*/  MOV R9, R11 ;  /* 0x0000000b00097202 */ /* 0x000fce0000000f00 */
.L_x_40:
[----:B------:R-:W-:Y:S05]  /*0c40*/  BSYNC.RECONVERGENT B0 ;  /* 0x0000000000007941 */ /* 0x000fea0003800200 */
.L_x_38:
[----:B------:R-:W0:Y:S01]  /*0c50*/  LDC.64 R10, c[0x0][0x3b0] ;  /* 0x0000ec00ff0a7b82 */ /* 0x000e220000000a00 */
[----:B------:R1:W2:Y:S01]  /*0c60*/  I2F.U64 R25, R8 ;  /* 0x0000000800197312 */ /* 0x0002a20000301000 */
[----:B------:R-:W-:Y:S06]  /*0c70*/  BSSY.RECONVERGENT B0, `(.L_x_41) ;  /* 0x0000060000007945 */ /* 0x000fec0003800200 */
[----:B------:R-:W3:Y:S01]  /*0c80*/  LDC R31, c[0x0][0x390] ;  /* 0x0000e400ff1f7b82 */ /* 0x000ee20000000800 */
[-C--:B0-----:R-:W-:Y:S02]  /*0c90*/  IMAD R14, R24, R10.reuse, RZ ;  /* 0x0000000a180e7224 */ /* 0x081fe400078e02ff */
[----:B------:R-:W-:-:S04]  /*0ca0*/  IMAD.WIDE.U32 R20, R0, R10, RZ ;  /* 0x0000000a00147225 */ /* 0x000fc800078e00ff */
[----:B------:R-:W-:Y:S01]  /*0cb0*/  IMAD R11, R0, R11, R14 ;  /* 0x0000000b000b7224 */ /* 0x000fe200078e020e */
[C---:B---3--:R-:W-:Y:S01]  /*0cc0*/  VIADDMNMX R27, R20.reuse, R10, R31, PT ;  /* 0x0000000a141b7246 */ /* 0x048fe2000380011f */
[----:B------:R-:W-:Y:S02]  /*0cd0*/  IMAD.MOV.U32 R14, RZ, RZ, -0x800000 ;  /* 0xff800000ff0e7424 */ /* 0x000fe400078e00ff */
[----:B------:R-:W-:Y:S01]  /*0ce0*/  IMAD.IADD R29, R21, 0x1, R11 ;  /* 0x00000001151d7824 */ /* 0x000fe200078e020b */
[----:B------:R-:W-:Y:S02]  /*0cf0*/  ISETP.GE.U32.AND P0, PT, R20, R27, PT ;  /* 0x0000001b1400720c */ /* 0x000fe40003f06070 */
[----:B------:R-:W-:-:S04]  /*0d00*/  SHF.R.S32.HI R26, RZ, 0x1f, R27 ;  /* 0x0000001fff1a7819 */ /* 0x000fc8000001141b */
[----:B------:R-:W-:-:S13]  /*0d10*/  ISETP.GE.U32.AND.EX P0, PT, R29, R26, PT, P0 ;  /* 0x0000001a1d00720c */ /* 0x000fda0003f06100 */
[----:B-12---:R-:W-:Y:S05]  /*0d20*/  @P0 BRA `(.L_x_42) ;  /* 0x0000000400500947 */ /* 0x006fea0003800000 */
[----:B------:R-:W0:Y:S01]  /*0d30*/  LDCU.64 UR6, c[0x0][0x398] ;  /* 0x00007300ff0677ac */ /* 0x000e220008000a00 */
[----:B------:R-:W-:Y:S01]  /*0d40*/  FMUL R8, R12, R25 ;  /* 0x000000190c087220 */ /* 0x000fe20000400000 */
[----:B------:R-:W-:Y:S01]  /*0d50*/  IMAD.MOV.U32 R28, RZ, RZ, R20 ;  /* 0x000000ffff1c7224 */ /* 0x000fe200078e0014 */
[----:B------:R-:W-:Y:S01]  /*0d60*/  MOV R21, R29 ;  /* 0x0000001d00157202 */ /* 0x000fe20000000f00 */
[----:B------:R-:W1:Y:S02]  /*0d70*/  LDCU UR8, c[0x0][0x394] ;  /* 0x00007280ff0877ac */ /* 0x000e640008000800 */
[----:B------:R-:W-:Y:S01]  /*0d80*/  IMAD.MOV.U32 R20, RZ, RZ, R28 ;  /* 0x000000ffff147224 */ /* 0x000fe200078e001c */
[----:B------:R-:W2:Y:S01]  /*0d90*/  F2I.U64.TRUNC R8, R8 ;  /* 0x0000000800087311 */ /* 0x000ea2000020d800 */
[----:B------:R-:W3:Y:S01]  /*0da0*/  LDCU.64 UR4, c[0x0][0x388] ;  /* 0x00007100ff0477ac */ /* 0x000ee20008000a00 */
[----:B0-----:R-:W-:-:S04]  /*0db0*/  IMAD R11, R13, UR6, RZ ;  /* 0x000000060d0b7c24 */ /* 0x001fc8000f8e02ff */
[C---:B------:R-:W-:Y:S02]  /*0dc0*/  IMAD R11, R4.reuse, UR7, R11 ;  /* 0x00000007040b7c24 */ /* 0x040fe4000f8e020b */
[----:B--2---:R-:W-:-:S05]  /*0dd0*/  IMAD.WIDE.U32 R14, R4, UR6, R8 ;  /* 0x00000006040e7c25 */ /* 0x004fca000f8e0008 */
[----:B------:R-:W-:Y:S01]  /*0de0*/  IADD3 R30, PT, PT, R15, R11, RZ ;  /* 0x0000000b0f1e7210 */ /* 0x000fe20007ffe0ff */
[----:B------:R-:W-:Y:S01]  /*0df0*/  IMAD.WIDE.U32 R20, R14, R31, R20 ;  /* 0x0000001f0e147225 */ /* 0x000fe200078e0014 */
[----:B------:R-:W-:-:S03]  /*0e00*/  VIADDMNMX R15, R8, R10, UR6, PT ;  /* 0x00000006080f7e46 */ /* 0x000fc6000b80010a */
[----:B------:R-:W-:Y:S01]  /*0e10*/  IMAD R11, R30, R31, RZ ;  /* 0x0000001f1e0b7224 */ /* 0x000fe200078e02ff */
[----:B---3--:R-:W-:Y:S02]  /*0e20*/  LEA R10, P0, R20, UR4, 0x2 ;  /* 0x00000004140a7c11 */ /* 0x008fe4000f8010ff */
[----:B------:R-:W-:Y:S01]  /*0e30*/  SHF.R.S32.HI R31, RZ, 0x1f, R15 ;  /* 0x0000001fff1f7819 */ /* 0x000fe2000001140f */
[----:B-1----:R-:W-:Y:S01]  /*0e40*/  IMAD R11, R14, UR8, R11 ;  /* 0x000000080e0b7c24 */ /* 0x002fe2000f8e020b */
[----:B------:R-:W-:-:S03]  /*0e50*/  MOV R14, 0xff800000 ;  /* 0xff800000000e7802 */ /* 0x000fc60000000f00 */
[----:B------:R-:W-:Y:S02]  /*0e60*/  IMAD.IADD R11, R21, 0x1, R11 ;  /* 0x00000001150b7824 */ /* 0x000fe400078e020b */
[----:B------:R-:W-:-:S03]  /*0e70*/  IMAD.IADD R21, R15, 0x1, -R8 ;  /* 0x000000010f157824 */ /* 0x000fc600078e0a08 */
[----:B------:R-:W-:Y:S02]  /*0e80*/  LEA.HI.X R11, R20, UR5, R11, 0x2, P0 ;  /* 0x00000005140b7c11 */ /* 0x000fe400080f140b */
[----:B------:R-:W-:-:S07]  /*0e90*/  LOP3.LUT R21, R21, 0x7, RZ, 0xc0, !PT ;  /* 0x0000000715157812 */ /* 0x000fce00078ec0ff */
.L_x_48:
[----:B------:R-:W-:Y:S01]  /*0ea0*/  ISETP.GE.U32.AND P1, PT, R8, R15, PT ;  /* 0x0000000f0800720c */ /* 0x000fe20003f26070 */
[----:B------:R-:W-:Y:S01]  /*0eb0*/  BSSY.RECONVERGENT B1, `(.L_x_43) ;  /* 0x000003a000017945 */ /* 0x000fe20003800200 */
[----:B------:R-:W-:Y:S02]  /*0ec0*/  IADD3 R28, P0, PT, R28, 0x1, RZ ;  /* 0x000000011c1c7810 */ /* 0x000fe40007f1e0ff */
[----:B------:R-:W-:-:S03]  /*0ed0*/  ISETP.GE.U32.AND.EX P1, PT, R9, R31, PT, P1 ;  /* 0x0000001f0900720c */ /* 0x000fc60003f26110 */
[----:B------:R-:W-:Y:S01]  /*0ee0*/  IMAD.X R29, RZ, RZ, R29, P0 ;  /* 0x000000ffff1d7224 */ /* 0x000fe200000e061d */
[----:B------:R-:W-:-:S04]  /*0ef0*/  ISETP.GE.U32.AND P0, PT, R28, R27, PT ;  /* 0x0000001b1c00720c */ /* 0x000fc80003f06070 */
[----:B------:R-:W-:-:S05]  /*0f00*/  ISETP.GE.U32.AND.EX P0, PT, R29, R26, PT, P0 ;  /* 0x0000001a1d00720c */ /* 0x000fca0003f06100 */
[----:B0----5:R-:W-:Y:S08]  /*0f10*/  @P1 BRA `(.L_x_44) ;  /* 0x0000000000cc1947 */ /* 0x021ff00003800000 */
[----:B------:R-:W-:Y:S02]  /*0f20*/  IADD3 R30, P2, PT, R8, -R15, RZ ;  /* 0x8000000f081e7210 */ /* 0x000fe40007f5e0ff */
[----:B------:R-:W-:Y:S02]  /*0f30*/  R2UR UR4, R6 ;  /* 0x00000000060472ca */ /* 0x000fe400000e0000 */
[----:B------:R-:W-:Y:S01]  /*0f40*/  ISETP.GT.U32.AND P1, PT, R30, -0x10, PT ;  /* 0xfffffff01e00780c */ /* 0x000fe20003f24070 */
[----:B------:R-:W-:Y:S01]  /*0f50*/  IMAD.X R32, R9, 0x1, ~R31, P2 ;  /* 0x0000000109207824 */ /* 0x000fe200010e0e1f */
[----:B------:R-:W-:-:S04]  /*0f60*/  R2UR UR5, R7 ;  /* 0x00000000070572ca */ /* 0x000fc800000e0000 */
[----:B------:R-:W-:Y:S01]  /*0f70*/  ISETP.GT.U32.AND.EX P1, PT, R32, -0x1, PT, P1 ;  /* 0xffffffff2000780c */ /* 0x000fe20003f24110 */
[----:B------:R-:W-:Y:S01]  /*0f80*/  BSSY.RECONVERGENT B2, `(.L_x_45) ;  /* 0x0000015000027945 */ /* 0x000fe20003800200 */
[----:B------:R-:W-:Y:S01]  /*0f90*/  IADD3 R30, PT, PT, -R8, R15, RZ ;  /* 0x0000000f081e7210 */ /* 0x000fe20007ffe1ff */
[----:B------:R-:W-:-:S03]  /*0fa0*/  IMAD.MOV.U32 R33, RZ, RZ, R14 ;  /* 0x000000ffff217224 */ /* 0x000fc600078e000e */
[----:B------:R-:W-:-:S03]  /*0fb0*/  LOP3.LUT P2, RZ, R30, 0xf, RZ, 0xc0, !PT ;  /* 0x0000000f1eff7812 */ /* 0x000fc6000784c0ff */
[----:B------:R0:W5:Y:S04]  /*0fc0*/  LDG.E R20, desc[UR4][R10.64] ;  /* 0x000000040a147981 */ /* 0x000168000c1e1900 */
[----:B------:R-:W-:Y:S06]  /*0fd0*/  @P1 BRA `(.L_x_46) ;  /* 0x00000000003c1947 */ /* 0x000fec0003800000 */
[----:B------:R-:W-:Y:S01]  /*0fe0*/  IADD3 R32, P1, PT, -R8, R15, RZ ;  /* 0x0000000f08207210 */ /* 0x000fe20007f3e1ff */
[----:B------:R-:W-:Y:S01]  /*0ff0*/  IMAD.MOV.U32 R33, RZ, RZ, R14 ;  /* 0x000000ffff217224 */ /* 0x000fe200078e000e */
[----:B-----5:R-:W-:Y:S02]  /*1000*/  MOV R14, R20 ;  /* 0x00000014000e7202 */ /* 0x020fe40000000f00 */
[----:B------:R-:W-:Y:S01]  /*1010*/  LOP3.LUT R32, R32, 0xfffffff0, RZ, 0xc0, !PT ;  /* 0xfffffff020207812 */ /* 0x000fe200078ec0ff */
[----:B------:R-:W-:-:S08]  /*1020*/  IMAD.X R34, R31, 0x1, ~R9, P1 ;  /* 0x000000011f227824 */ /* 0x000fd000008e0e09 */
.L_x_47:
[-C--:B------:R-:W-:Y:S02]  /*1030*/  FSETP.GT.AND P1, PT, R20, R33.reuse, PT ;  /* 0x000000211400720b */ /* 0x080fe40003f24000 */
[----:B------:R-:W-:Y:S02]  /*1040*/  IADD3 R32, P3, PT, R32, -0x10, RZ ;  /* 0xfffffff020207810 */ /* 0x000fe40007f7e0ff */
[----:B------:R-:W-:Y:S02]  /*1050*/  FSEL R33, R14, R33, P1 ;  /* 0x000000210e217208 */ /* 0x000fe40000800000 */
[----:B------:R-:W-:Y:S02]  /*1060*/  IADD3.X R34, PT, PT, R34, -0x1, RZ, P3, !PT ;  /* 0xffffffff22227810 */ /* 0x000fe40001ffe4ff */
[----:B------:R-:W-:Y:S02]  /*1070*/  ISETP.NE.U32.AND P1, PT, R32, RZ, PT ;  /* 0x000000ff2000720c */ /* 0x000fe40003f25070 */
[----:B------:R-:W-:-:S02]  /*1080*/  FSETP.GT.AND P3, PT, R20, R33, PT ;  /* 0x000000211400720b */ /* 0x000fc40003f64000 */
[----:B------:R-:W-:Y:S02]  /*1090*/  ISETP.NE.AND.EX P1, PT, R34, RZ, PT, P1 ;  /* 0x000000ff2200720c */ /* 0x000fe40003f25310 */
[C---:B------:R-:W-:Y:S02]  /*10a0*/  FSEL R14, R20.reuse, R14, P3 ;  /* 0x0000000e140e7208 */ /* 0x040fe40001800000 */
[----:B------:R-:W-:-:S09]  /*10b0*/  FSEL R33, R20, R33, P3 ;  /* 0x0000002114217208 */ /* 0x000fd20001800000 */
[----:B------:R-:W-:Y:S05]  /*10c0*/  @P1 BRA `(.L_x_47) ;  /* 0xfffffffc00d81947 */ /* 0x000fea000383ffff */
.L_x_46:
[----:B------:R-:W-:Y:S05]  /*10d0*/  BSYNC.RECONVERGENT B2 ;  /* 0x0000000000027941 */ /* 0x000fea0003800200 */
.L_x_45:
[----:B------:R-:W-:Y:S01]  /*10e0*/  IMAD.MOV.U32 R14, RZ, RZ, R33 ;  /* 0x000000ffff0e7224 */ /* 0x000fe200078e0021 */
[----:B------:R-:W-:Y:S06]  /*10f0*/  @!P2 BRA `(.L_x_44) ;  /* 0x000000000054a947 */ /* 0x000fec0003800000 */
[----:B------:R-:W-:Y:S02]  /*1100*/  ISETP.NE.U32.AND P1, PT, R21, RZ, PT ;  /* 0x000000ff1500720c */ /* 0x000fe40003f25070 */
[CC--:B-----5:R-:W-:Y:S02]  /*1110*/  FSETP.GT.AND P2, PT, R20.reuse, R33.reuse, PT ;  /* 0x000000211400720b */ /* 0x0e0fe40003f44000 */
[----:B------:R-:W-:Y:S02]  /*1120*/  ISETP.NE.AND.EX P1, PT, RZ, RZ, PT, P1 ;  /* 0x000000ffff00720c */ /* 0x000fe40003f25310 */
[----:B------:R-:W-:-:S11]  /*1130*/  FSEL R14, R20, R33, P2 ;  /* 0x00000021140e7208 */ /* 0x000fd60001000000 */
[----:B------:R-:W-:Y:S05]  /*1140*/  @!P1 BRA `(.L_x_44) ;  /* 0x0000000000409947 */ /* 0x000fea0003800000 */
[C---:B------:R-:W-:Y:S02]  /*1150*/  LOP3.LUT P2, RZ, R30.reuse, 0x3, RZ, 0xc0, !PT ;  /* 0x000000031eff7812 */ /* 0x040fe4000784c0ff */
[----:B------:R-:W-:-:S04]  /*1160*/  LOP3.LUT R30, R30, 0xf, RZ, 0xc0, !PT ;  /* 0x0000000f1e1e7812 */ /* 0x000fc800078ec0ff */
[----:B------:R-:W-:-:S04]  /*1170*/  IADD3 R30, P3, PT, R30, -0x1, RZ ;  /* 0xffffffff1e1e7810 */ /* 0x000fc80007f7e0ff */
[----:B------:R-:W-:Y:S02]  /*1180*/  ISETP.GE.U32.AND P1, PT, R30, 0x7, PT ;  /* 0x000000071e00780c */ /* 0x000fe40003f26070 */
[----:B------:R-:W-:-:S04]  /*1190*/  IADD3.X R30, PT, PT, RZ, -0x1, RZ, P3, !PT ;  /* 0xffffffffff1e7810 */ /* 0x000fc80001ffe4ff */
[----:B------:R-:W-:Y:S02]  /*11a0*/  ISETP.GE.U32.AND.EX P1, PT, R30, RZ, PT, P1 ;  /* 0x000000ff1e00720c */ /* 0x000fe40003f26110 */
[----:B------:R-:W-:Y:S02]  /*11b0*/  @P2 IADD3 R30, P3, PT, R21, -0x1, RZ ;  /* 0xffffffff151e2810 */ /* 0x000fe40007f7e0ff */
[----:B------:R-:W-:Y:S02]  /*11c0*/  FSEL R33, R33, R14, !P1 ;  /* 0x0000000e21217208 */ /* 0x000fe40004800000 */
[----:B------:R-:W-:Y:S01]  /*11d0*/  @P2 ISETP.GE.U32.AND P1, PT, R30, 0x3, PT ;  /* 0x000000031e00280c */ /* 0x000fe20003f26070 */
[----:B------:R-:W-:Y:S01]  /*11e0*/  @P2 IMAD.X R14, RZ, RZ, -0x1, P3 ;  /* 0xffffffffff0e2424 */ /* 0x000fe200018e06ff */
[----:B------:R-:W-:-:S04]  /*11f0*/  FSETP.GT.AND P3, PT, R20, R33, PT ;  /* 0x000000211400720b */ /* 0x000fc80003f64000 */
[----:B------:R-:W-:Y:S02]  /*1200*/  @P2 ISETP.GE.U32.AND.EX P1, PT, R14, RZ, PT, P1 ;  /* 0x000000ff0e00220c */ /* 0x000fe40003f26110 */
[----:B------:R-:W-:-:S04]  /*1210*/  FSEL R14, R20, R33, P3 ;  /* 0x00000021140e7208 */ /* 0x000fc80001800000 */
[----:B------:R-:W-:-:S04]  /*1220*/  @P2 FSEL R33, R33, R14, !P1 ;  /* 0x0000000e21212208 */ /* 0x000fc80004800000 */
[----:B------:R-:W-:-:S04]  /*1230*/  @P2 FSETP.GT.AND P1, PT, R20, R33, PT ;  /* 0x000000211400220b */ /* 0x000fc80003f24000 */
[----:B------:R-:W-:-:S09]  /*1240*/  @P2 FSEL R14, R20, R33, P1 ;  /* 0x00000021140e2208 */ /* 0x000fd20000800000 */
.L_x_44:
[----:B------:R-:W-:Y:S05]  /*1250*/  BSYNC.RECONVERGENT B1 ;  /* 0x0000000000017941 */ /* 0x000fea0003800200 */
.L_x_43:
[----:B------:R-:W-:Y:S05]  /*1260*/  @!P0 BRA `(.L_x_48) ;  /* 0xfffffffc000c8947 */ /* 0x000fea000383ffff */
.L_x_42:
[----:B------:R-:W-:Y:S05]  /*1270*/  BSYNC.RECONVERGENT B0 ;  /* 0x0000000000007941 */ /* 0x000fea0003800200 */
.L_x_41:
[----:B------:R-:W1:Y:S01]  /*1280*/  F2I.U64.TRUNC R8, R25 ;  /* 0x0000001900087311 */ /* 0x000e62000020d800 */
[----:B------:R-:W2:Y:S01]  /*1290*/  LDCU.64 UR4, c[0x0][0x380] ;  /* 0x00007000ff0477ac */ /* 0x000ea20008000a00 */
[----:B0-----:R-:W-:Y:S02]  /*12a0*/  IADD3 R10, P0, PT, R0, R18, RZ ;  /* 0x00000012000a7210 */ /* 0x001fe40007f1e0ff */
[----:B------:R-:W-:Y:S02]  /*12b0*/  R2UR UR6, R6 ;  /* 0x00000000060672ca */ /* 0x000fe400000e0000 */
[----:B------:R-:W-:Y:S01]  /*12c0*/  R2UR UR7, R7 ;  /* 0x00000000070772ca */ /* 0x000fe200000e0000 */
[----:B------:R-:W-:Y:S02]  /*12d0*/  IMAD.X R11, R24, 0x1, R17, P0 ;  /* 0x00000001180b7824 */ /* 0x000fe400000e0611 */
[----:B-1----:R-:W-:-:S04]  /*12e0*/  IMAD R9, R9, R22, RZ ;  /* 0x0000001609097224 */ /* 0x002fc800078e02ff */
[-C--:B------:R-:W-:Y:S02]  /*12f0*/  IMAD R15, R23, R8.reuse, R9 ;  /* 0x00000008170f7224 */ /* 0x080fe400078e0209 */
[----:B------:R-:W-:-:S05]  /*1300*/  IMAD.WIDE.U32 R8, R22, R8, R10 ;  /* 0x0000000816087225 */ /* 0x000fca00078e000a */
[----:B------:R-:W-:Y:S02]  /*1310*/  IADD3 R9, PT, PT, R9, R15, RZ ;  /* 0x0000000f09097210 */ /* 0x000fe40007ffe0ff */
[----:B--2---:R-:W-:-:S04]  /*1320*/  LEA R10, P0, R8, UR4, 0x2 ;  /* 0x00000004080a7c11 */ /* 0x004fc8000f8010ff */
[----:B------:R-:W-:Y:S02]  /*1330*/  LEA.HI.X R11, R8, UR5, R9, 0x2, P0 ;  /* 0x00000005080b7c11 */ /* 0x000fe400080f1409 */
[----:B------:R-:W-:-:S03]  /*1340*/  IADD3 R16, P0, PT, R16, 0x1, RZ ;  /* 0x0000000110107810 */ /* 0x000fc60007f1e0ff */
[----:B------:R0:W-:Y:S02]  /*1350*/  STG.E desc[UR6][R10.64], R14 ;  /* 0x0000000e0a007986 */ /* 0x0001e4000c101906 */
[----:B------:R-:W-:Y:S01]  /*1360*/  IMAD.X R2, RZ, RZ, R2, P0 ;  /* 0x000000ffff027224 */ /* 0x000fe200000e0602 */
[----:B------:R-:W-:-:S04]  /*1370*/  ISETP.GE.U32.AND P0, PT, R16, R3, PT ;  /* 0x000000031000720c */ /* 0x000fc80003f06070 */
[----:B------:R-:W-:-:S13]  /*1380*/  ISETP.GE.U32.AND.EX P0, PT, R2, RZ, PT, P0 ;  /* 0x000000ff0200720c */ /* 0x000fda0003f06100 */
[----:B0-----:R-:W-:Y:S05]  /*1390*/  @!P0 BRA `(.L_x_49) ;  /* 0xfffffff400808947 */ /* 0x001fea000383ffff */
[----:B------:R-:W-:Y:S05]  /*13a0*/  EXIT ;  /* 0x000000000000794d */ /* 0x000fea0003800000 */
        .weak           $__internal_2_$__cuda_sm20_div_u64
        .type           $__internal_2_$__cuda_sm20_div_u64,@function
        .size           $__internal_2_$__cuda_sm20_div_u64,(.L_x_53 - $__internal_2_$__cuda_sm20_div_u64)
$__internal_2_$__cuda_sm20_div_u64:
        /* <DEDUP_REMOVED lines=8> */
[----:B------:R-:W-:-:S03]  /*1430*/  IMAD.HI.U32 R10, R8, R21, RZ ;  /* 0x00000015080a7227 */ /* 0x000fc600078e00ff */
[----:B------:R-:W-:Y:S01]  /*1440*/  IADD3.X R25, PT, PT, RZ, ~R11, RZ, P0, !PT ;  /* 0x8000000bff197210 */ /* 0x000fe200007fe4ff */
[----:B------:R-:W-:-:S04]  /*1450*/  IMAD.MOV.U32 R11, RZ, RZ, R8 ;  /* 0x000000ffff0b7224 */ /* 0x000fc800078e0008 */
[----:B------:R-:W-:-:S04]  /*1460*/  IMAD.WIDE.U32 R10, P0, R8, R25, R10 ;  /* 0x00000019080a7225 */ /* 0x000fc8000780000a */
[C---:B------:R-:W-:Y:S02]  /*1470*/  IMAD R27, R9.reuse, R25, RZ ;  /* 0x00000019091b7224 */ /* 0x040fe400078e02ff */
[----:B------:R-:W-:-:S04]  /*1480*/  IMAD.HI.U32 R10, P1, R9, R21, R10 ;  /* 0x00000015090a7227 */ /* 0x000fc8000782000a */
[----:B------:R-:W-:Y:S01]  /*1490*/  IMAD.HI.U32 R21, R9, R25, RZ ;  /* 0x0000001909157227 */ /* 0x000fe200078e00ff */
[----:B------:R-:W-:-:S03]  /*14a0*/  IADD3 R11, P2, PT, R27, R10, RZ ;  /* 0x0000000a1b0b7210 */ /* 0x000fc60007f5e0ff */
[----:B------:R-:W-:Y:S02]  /*14b0*/  IMAD.X R21, R21, 0x1, R9, P0 ;  /* 0x0000000115157824 */ /* 0x000fe400000e0609 */
[----:B------:R-:W-:-:S03]  /*14c0*/  IMAD.WIDE.U32 R8, R11, R14, RZ ;  /* 0x0000000e0b087225 */ /* 0x000fc600078e00ff */
[----:B------:R-:W-:Y:S01]  /*14d0*/  IADD3.X R21, PT, PT, RZ, RZ, R21, P2, P1 ;  /* 0x000000ffff157210 */ /* 0x000fe200017e2415 */
[----:B------:R-:W-:Y:S01]  /*14e0*/  IMAD R9, R11, R15, R9 ;  /* 0x0000000f0b097224 */ /* 0x000fe200078e0209 */
[----:B------:R-:W-:-:S03]  /*14f0*/  IADD3 R25, P0, PT, RZ, -R8, RZ ;  /* 0x80000008ff197210 */ /* 0x000fc60007f1e0ff */
[----:B------:R-:W-:Y:S02]  /*1500*/  IMAD R9, R21, R14, R9 ;  /* 0x0000000e15097224 */ /* 0x000fe400078e0209 */
[----:B------:R-:W-:-:S03]  /*1510*/  IMAD.HI.U32 R10, R11, R25, RZ ;  /* 0x000000190b0a7227 */ /* 0x000fc600078e00ff */
[----:B------:R-:W-:Y:S01]  /*1520*/  IADD3.X R8, PT, PT, RZ, ~R9, RZ, P0, !PT ;  /* 0x80000009ff087210 */ /* 0x000fe200007fe4ff */
[----:B------:R-:W-:-:S04]  /*1530*/  IMAD.MOV.U32 R9, RZ, RZ, RZ ;  /* 0x000000ffff097224 */ /* 0x000fc800078e00ff */
        /* <DEDUP_REMOVED lines=8> */
[----:B------:R-:W-:-:S04]  /*15c0*/  IMAD.WIDE.U32 R8, R11, R2, R8 ;  /* 0x000000020b087225 */ /* 0x000fc800078e0008 */
[C---:B------:R-:W-:Y:S02]  /*15d0*/  IMAD R25, R21.reuse, R2, RZ ;  /* 0x0000000215197224 */ /* 0x040fe400078e02ff */
[----:B------:R-:W-:-:S04]  /*15e0*/  IMAD.HI.U32 R8, P0, R21, R16, R8 ;  /* 0x0000001015087227 */ /* 0x000fc80007800008 */
[----:B------:R-:W-:Y:S01]  /*15f0*/  IMAD.HI.U32 R11, R21, R2, RZ ;  /* 0x00000002150b7227 */ /* 0x000fe200078e00ff */
[----:B------:R-:W-:-:S04]  /*1600*/  IADD3 R21, P1, PT, R25, R8, RZ ;  /* 0x0000000819157210 */ /* 0x000fc80007f3e0ff */
[----:B------:R-:W-:Y:S01]  /*1610*/  IADD3.X R11, PT, PT, R11, RZ, RZ, P0, !PT ;  /* 0x000000ff0b0b7210 */ /* 0x000fe200007fe4ff */
[----:B------:R-:W-:-:S04]  /*1620*/  IMAD.WIDE.U32 R8, R21, R14, RZ ;  /* 0x0000000e15087225 */ /* 0x000fc800078e00ff */
[----:B------:R-:W-:Y:S01]  /*1630*/  IMAD.X R11, RZ, RZ, R11, P1 ;  /* 0x000000ffff0b7224 */ /* 0x000fe200008e060b */
[----:B------:R-:W-:Y:S01]  /*1640*/  IADD3 R25, P1, PT, -R8, R16, RZ ;  /* 0x0000001008197210 */ /* 0x000fe20007f3e1ff */
[C---:B------:R-:W-:Y:S01]  /*1650*/  IMAD R9, R21.reuse, R15, R9 ;  /* 0x0000000f15097224 */ /* 0x040fe200078e0209 */
[----:B------:R-:W-:Y:S02]  /*1660*/  IADD3 R8, P2, PT, R21, 0x1, RZ ;  /* 0x0000000115087810 */ /* 0x000fe40007f5e0ff */
[-C--:B------:R-:W-:Y:S01]  /*1670*/  ISETP.GE.U32.AND P0, PT, R25, R14.reuse, PT ;  /* 0x0000000e1900720c */ /* 0x080fe20003f06070 */
[----:B------:R-:W-:Y:S02]  /*1680*/  IMAD R9, R11, R14, R9 ;  /* 0x0000000e0b097224 */ /* 0x000fe400078e0209 */
[----:B------:R-:W-:Y:S02]  /*1690*/  IMAD.X R10, RZ, RZ, R11, P2 ;  /* 0x000000ffff0a7224 */ /* 0x000fe400010e060b */
[----:B------:R-:W-:Y:S01]  /*16a0*/  IMAD.X R24, R2, 0x1, ~R9, P1 ;  /* 0x0000000102187824 */ /* 0x000fe200008e0e09 */
[----:B------:R-:W-:-:S04]  /*16b0*/  IADD3 R9, P1, PT, -R14, R25, RZ ;  /* 0x000000190e097210 */ /* 0x000fc80007f3e1ff */
[----:B------:R-:W-:Y:S02]  /*16c0*/  ISETP.GE.U32.AND.EX P0, PT, R24, R15, PT, P0 ;  /* 0x0000000f1800720c */ /* 0x000fe40003f06100 */
[----:B------:R-:W-:Y:S02]  /*16d0*/  IADD3.X R20, PT, PT, ~R15, R24, RZ, P1, !PT ;  /* 0x000000180f147210 */ /* 0x000fe40000ffe5ff */
[----:B------:R-:W-:Y:S02]  /*16e0*/  SEL R21, R8, R21, P0 ;  /* 0x0000001508157207 */ /* 0x000fe40000000000 */
[----:B------:R-:W-:Y:S02]  /*16f0*/  SEL R9, R9, R25, P0 ;  /* 0x0000001909097207 */ /* 0x000fe40000000000 */
[----:B------:R-:W-:Y:S02]  /*1700*/  SEL R8, R10, R11, P0 ;  /* 0x0000000b0a087207 */ /* 0x000fe40000000000 */
[----:B------:R-:W-:-:S02]  /*1710*/  IADD3 R10, P2, PT, R21, 0x1, RZ ;  /* 0x00000001150a7810 */ /* 0x000fc40007f5e0ff */
[----:B------:R-:W-:Y:S02]  /*1720*/  SEL R20, R20, R24, P0 ;  /* 0x0000001814147207 */ /* 0x000fe40000000000 */
[----:B------:R-:W-:Y:S01]  /*1730*/  ISETP.GE.U32.AND P0, PT, R9, R14, PT ;  /* 0x0000000e0900720c */ /* 0x000fe20003f06070 */
[----:B------:R-:W-:Y:S01]  /*1740*/  IMAD.X R11, RZ, RZ, R8, P2 ;  /* 0x000000ffff0b7224 */ /* 0x000fe200010e0608 */
[----:B------:R-:W-:Y:S01]  /*1750*/  ISETP.NE.U32.AND P1, PT, R14, RZ, PT ;  /* 0x000000ff0e00720c */ /* 0x000fe20003f25070 */
[----:B------:R-:W-:Y:S01]  /*1760*/  IMAD.MOV.U32 R9, RZ, RZ, 0x0 ;  /* 0x00000000ff097424 */ /* 0x000fe200078e00ff */
[----:B------:R-:W-:Y:S02]  /*1770*/  ISETP.GE.U32.AND.EX P0, PT, R20, R15, PT, P0 ;  /* 0x0000000f1400720c */ /* 0x000fe40003f06100 */
[----:B------:R-:W-:Y:S02]  /*1780*/  ISETP.NE.AND.EX P1, PT, R15, RZ, PT, P1 ;  /* 0x000000ff0f00720c */ /* 0x000fe40003f25310 */
[----:B------:R-:W-:-:S02]  /*1790*/  SEL R11, R11, R8, P0 ;  /* 0x000000080b0b7207 */ /* 0x000fc40000000000 */
[----:B------:R-:W-:Y:S02]  /*17a0*/  MOV R8, R0 ;  /* 0x0000000000087202 */ /* 0x000fe40000000f00 */
[----:B------:R-:W-:Y:S02]  /*17b0*/  SEL R10, R10, R21, P0 ;  /* 0x000000150a0a7207 */ /* 0x000fe40000000000 */
[----:B------:R-:W-:Y:S02]  /*17c0*/  SEL R11, R11, 0xffffffff, P1 ;  /* 0xffffffff0b0b7807 */ /* 0x000fe40000800000 */
[----:B------:R-:W-:Y:S01]  /*17d0*/  SEL R10, R10, 0xffffffff, P1 ;  /* 0xffffffff0a0a7807 */ /* 0x000fe20000800000 */
[----:B------:R-:W-:Y:S06]  /*17e0*/  RET.REL.NODEC R8 `(_Z10my_poolingPfPKfmmmmm) ;  /* 0xffffffe808047950 */ /* 0x000fec0003c3ffff */
.L_x_50:
        /* <DEDUP_REMOVED lines=9> */
.L_x_53:


//--------------------- .nv.global.init           --------------------------
	.section	.nv.global.init,"aw",@progbits
.nv.global.init:
	.type		$str,@object
	.size		$str,($str$1 - $str)
$str:
        /*0000*/ 	.byte	0x72, 0x65, 0x67, 0x54, 0x69, 0x3d, 0x25, 0x64, 0x0a, 0x00
	.type		$str$1,@object
	.size		$str$1,(.L_1 - $str$1)
$str$1:
        /*000a*/ 	.byte	0x75, 0x49, 0x4e, 0x20, 0x3d, 0x20, 0x25, 0x64, 0x2c, 0x20, 0x48, 0x5f, 0x6f, 0x75, 0x74, 0x20
        /*001a*/ 	.byte	0x3d, 0x20, 0x25, 0x64, 0x0a, 0x00
.L_1:


//--------------------- .nv.shared.reserved.0     --------------------------
	.section	.nv.shared.reserved.0,"aw",@nobits
	.weak		__nv_reservedSMEM_offset_0_alias
	.size		__nv_reservedSMEM_offset_0_alias, 0, 64
	.other		__nv_reservedSMEM_offset_0_alias,@"STO_CUDA_RESERVED_SHARED STV_DEFAULT"
__nv_reservedSMEM_offset_0_alias:
	.zero		0
	.zero		64


//--------------------- .nv.constant0._Z4testPiPKf --------------------------
	.section	.nv.constant0._Z4testPiPKf,"a",@progbits
	.sectionflags	@""
	.align	4
.nv.constant0._Z4testPiPKf:
	.zero		912


//--------------------- .nv.constant0._Z17my_poolingIndicesPfPiPKfmmmmm --------------------------
	.section	.nv.constant0._Z17my_poolingIndicesPfPiPKfmmmmm,"a",@progbits
	.sectionflags	@""
	.align	4
.nv.constant0._Z17my_poolingIndicesPfPiPKfmmmmm:
	.zero		960


//--------------------- .nv.constant0._Z10my_poolingPfPKfmmmmm --------------------------
	.section	.nv.constant0._Z10my_poolingPfPKfmmmmm,"a",@progbits
	.sectionflags	@""
	.align	4
.nv.constant0._Z10my_poolingPfPKfmmmmm:
	.zero		952


//--------------------- SYMBOLS --------------------------

	.type		.nv.reservedSmem.offset0,@object
	.size		.nv.reservedSmem.offset0,0x4
	.type		vprintf,@function
